//
// Generated by NVIDIA NVVM Compiler
//
// Compiler Build ID: CL-36424714
// Cuda compilation tools, release 13.0, V13.0.88
// Based on NVVM 20.0.0
//

.version 9.0
.target sm_100
.address_size 64

	// .globl	_Z10copyKernelPiPKi

.visible .entry _Z10copyKernelPiPKi(
	.param .u64 .ptr .align 1 _Z10copyKernelPiPKi_param_0,
	.param .u64 .ptr .align 1 _Z10copyKernelPiPKi_param_1
)
{
	.reg .b32 	%r<3>;
	.reg .b64 	%rd<8>;

	ld.param.u64 	%rd1, [_Z10copyKernelPiPKi_param_0];
	ld.param.u64 	%rd2, [_Z10copyKernelPiPKi_param_1];
	cvta.to.global.u64 	%rd3, %rd1;
	cvta.to.global.u64 	%rd4, %rd2;
	mov.u32 	%r1, %tid.x;
	mul.wide.u32 	%rd5, %r1, 4;
	add.s64 	%rd6, %rd4, %rd5;
	ld.global.u32 	%r2, [%rd6];
	add.s64 	%rd7, %rd3, %rd5;
	st.global.u32 	[%rd7], %r2;
	ret;

}
	// .globl	_Z9addKernelPiPKiS1_
.visible .entry _Z9addKernelPiPKiS1_(
	.param .u64 .ptr .align 1 _Z9addKernelPiPKiS1__param_0,
	.param .u64 .ptr .align 1 _Z9addKernelPiPKiS1__param_1,
	.param .u64 .ptr .align 1 _Z9addKernelPiPKiS1__param_2
)
{
	.reg .b32 	%r<5>;
	.reg .b64 	%rd<11>;

	ld.param.u64 	%rd1, [_Z9addKernelPiPKiS1__param_0];
	ld.param.u64 	%rd2, [_Z9addKernelPiPKiS1__param_1];
	ld.param.u64 	%rd3, [_Z9addKernelPiPKiS1__param_2];
	cvta.to.global.u64 	%rd4, %rd1;
	cvta.to.global.u64 	%rd5, %rd3;
	cvta.to.global.u64 	%rd6, %rd2;
	mov.u32 	%r1, %tid.x;
	mul.wide.u32 	%rd7, %r1, 4;
	add.s64 	%rd8, %rd6, %rd7;
	ld.global.u32 	%r2, [%rd8];
	add.s64 	%rd9, %rd5, %rd7;
	ld.global.u32 	%r3, [%rd9];
	add.s32 	%r4, %r3, %r2;
	add.s64 	%rd10, %rd4, %rd7;
	st.global.u32 	[%rd10], %r4;
	ret;

}
	// .globl	_Z9GolKernelPiPKii
.visible .entry _Z9GolKernelPiPKii(
	.param .u64 .ptr .align 1 _Z9GolKernelPiPKii_param_0,
	.param .u64 .ptr .align 1 _Z9GolKernelPiPKii_param_1,
	.param .u32 _Z9GolKernelPiPKii_param_2
)
{
	.reg .pred 	%p<7>;
	.reg .b32 	%r<61>;
	.reg .b64 	%rd<24>;

	ld.param.u64 	%rd3, [_Z9GolKernelPiPKii_param_0];
	ld.param.u64 	%rd4, [_Z9GolKernelPiPKii_param_1];
	ld.param.u32 	%r14, [_Z9GolKernelPiPKii_param_2];
	mov.u32 	%r15, %tid.y;
	mov.u32 	%r1, %ntid.y;
	mov.u32 	%r16, %ctaid.y;
	mad.lo.s32 	%r59, %r1, %r16, %r15;
	setp.ge.s32 	%p1, %r59, %r14;
	@%p1 bra 	$L__BB2_6;
	cvta.to.global.u64 	%rd1, %rd4;
	mov.u32 	%r17, %tid.x;
	mov.u32 	%r18, %ctaid.x;
	mov.u32 	%r19, %ntid.x;
	mad.lo.s32 	%r3, %r18, %r19, %r17;
	add.s32 	%r4, %r14, -1;
	mov.u32 	%r20, %nctaid.x;
	mul.lo.s32 	%r5, %r19, %r20;
	mov.u32 	%r21, %nctaid.y;
	mul.lo.s32 	%r6, %r21, %r1;
	cvta.to.global.u64 	%rd2, %rd3;
$L__BB2_2:
	setp.ge.s32 	%p2, %r3, %r14;
	@%p2 bra 	$L__BB2_5;
	mul.lo.s32 	%r8, %r59, %r14;
	add.s32 	%r22, %r4, %r59;
	rem.s32 	%r23, %r22, %r14;
	add.s32 	%r24, %r59, 1;
	rem.s32 	%r25, %r24, %r14;
	mul.lo.s32 	%r9, %r23, %r14;
	mul.lo.s32 	%r10, %r25, %r14;
	mov.u32 	%r60, %r3;
$L__BB2_4:
	add.s32 	%r26, %r60, %r8;
	add.s32 	%r27, %r4, %r60;
	rem.s32 	%r28, %r27, %r14;
	add.s32 	%r29, %r60, 1;
	rem.s32 	%r30, %r29, %r14;
	add.s32 	%r31, %r28, %r9;
	mul.wide.s32 	%rd5, %r31, 4;
	add.s64 	%rd6, %rd1, %rd5;
	ld.global.u32 	%r32, [%rd6];
	add.s32 	%r33, %r9, %r60;
	mul.wide.s32 	%rd7, %r33, 4;
	add.s64 	%rd8, %rd1, %rd7;
	ld.global.u32 	%r34, [%rd8];
	add.s32 	%r35, %r30, %r9;
	mul.wide.s32 	%rd9, %r35, 4;
	add.s64 	%rd10, %rd1, %rd9;
	ld.global.u32 	%r36, [%rd10];
	add.s32 	%r37, %r28, %r8;
	mul.wide.s32 	%rd11, %r37, 4;
	add.s64 	%rd12, %rd1, %rd11;
	ld.global.u32 	%r38, [%rd12];
	mul.wide.s32 	%rd13, %r26, 4;
	add.s64 	%rd14, %rd1, %rd13;
	ld.global.u32 	%r39, [%rd14];
	add.s32 	%r40, %r30, %r8;
	mul.wide.s32 	%rd15, %r40, 4;
	add.s64 	%rd16, %rd1, %rd15;
	ld.global.u32 	%r41, [%rd16];
	add.s32 	%r42, %r10, %r28;
	mul.wide.s32 	%rd17, %r42, 4;
	add.s64 	%rd18, %rd1, %rd17;
	ld.global.u32 	%r43, [%rd18];
	add.s32 	%r44, %r10, %r60;
	mul.wide.s32 	%rd19, %r44, 4;
	add.s64 	%rd20, %rd1, %rd19;
	ld.global.u32 	%r45, [%rd20];
	add.s32 	%r46, %r30, %r10;
	mul.wide.s32 	%rd21, %r46, 4;
	add.s64 	%rd22, %rd1, %rd21;
	ld.global.u32 	%r47, [%rd22];
	add.s32 	%r48, %r34, %r32;
	add.s32 	%r49, %r48, %r36;
	add.s32 	%r50, %r49, %r38;
	add.s32 	%r51, %r50, %r41;
	add.s32 	%r52, %r51, %r43;
	add.s32 	%r53, %r52, %r45;
	add.s32 	%r54, %r53, %r47;
	setp.eq.s32 	%p3, %r39, 0;
	and.b32  	%r55, %r54, -2;
	selp.b32 	%r56, %r54, %r55, %p3;
	selp.b32 	%r57, 3, 2, %p3;
	setp.eq.s32 	%p4, %r56, %r57;
	selp.u32 	%r58, 1, 0, %p4;
	add.s64 	%rd23, %rd2, %rd13;
	st.global.u32 	[%rd23], %r58;
	add.s32 	%r60, %r60, %r5;
	setp.lt.s32 	%p5, %r60, %r14;
	@%p5 bra 	$L__BB2_4;
$L__BB2_5:
	add.s32 	%r59, %r59, %r6;
	setp.lt.s32 	%p6, %r59, %r14;
	@%p6 bra 	$L__BB2_2;
$L__BB2_6:
	ret;

}
	// .globl	_Z10Ca9iKernelPiPKiiPf
.visible .entry _Z10Ca9iKernelPiPKiiPf(
	.param .u64 .ptr .align 1 _Z10Ca9iKernelPiPKiiPf_param_0,
	.param .u64 .ptr .align 1 _Z10Ca9iKernelPiPKiiPf_param_1,
	.param .u32 _Z10Ca9iKernelPiPKiiPf_param_2,
	.param .u64 .ptr .align 1 _Z10Ca9iKernelPiPKiiPf_param_3
)
{
	.reg .pred 	%p<7>;
	.reg .b32 	%r<61>;
	.reg .b64 	%rd<24>;

	ld.param.u64 	%rd3, [_Z10Ca9iKernelPiPKiiPf_param_0];
	ld.param.u64 	%rd4, [_Z10Ca9iKernelPiPKiiPf_param_1];
	ld.param.u32 	%r14, [_Z10Ca9iKernelPiPKiiPf_param_2];
	mov.u32 	%r15, %tid.y;
	mov.u32 	%r1, %ntid.y;
	mov.u32 	%r16, %ctaid.y;
	mad.lo.s32 	%r59, %r1, %r16, %r15;
	setp.ge.s32 	%p1, %r59, %r14;
	@%p1 bra 	$L__BB3_6;
	cvta.to.global.u64 	%rd1, %rd4;
	mov.u32 	%r17, %tid.x;
	mov.u32 	%r18, %ctaid.x;
	mov.u32 	%r19, %ntid.x;
	mad.lo.s32 	%r3, %r18, %r19, %r17;
	add.s32 	%r4, %r14, -1;
	mov.u32 	%r20, %nctaid.x;
	mul.lo.s32 	%r5, %r19, %r20;
	mov.u32 	%r21, %nctaid.y;
	mul.lo.s32 	%r6, %r21, %r1;
	cvta.to.global.u64 	%rd2, %rd3;
$L__BB3_2:
	setp.ge.s32 	%p2, %r3, %r14;
	@%p2 bra 	$L__BB3_5;
	mul.lo.s32 	%r8, %r59, %r14;
	add.s32 	%r22, %r4, %r59;
	rem.s32 	%r23, %r22, %r14;
	add.s32 	%r24, %r59, 1;
	rem.s32 	%r25, %r24, %r14;
	mul.lo.s32 	%r9, %r23, %r14;
	mul.lo.s32 	%r10, %r25, %r14;
	mov.u32 	%r60, %r3;
$L__BB3_4:
	add.s32 	%r26, %r60, %r8;
	add.s32 	%r27, %r4, %r60;
	rem.s32 	%r28, %r27, %r14;
	add.s32 	%r29, %r60, 1;
	rem.s32 	%r30, %r29, %r14;
	add.s32 	%r31, %r28, %r9;
	mul.wide.s32 	%rd5, %r31, 4;
	add.s64 	%rd6, %rd1, %rd5;
	ld.global.u32 	%r32, [%rd6];
	add.s32 	%r33, %r9, %r60;
	mul.wide.s32 	%rd7, %r33, 4;
	add.s64 	%rd8, %rd1, %rd7;
	ld.global.u32 	%r34, [%rd8];
	add.s32 	%r35, %r30, %r9;
	mul.wide.s32 	%rd9, %r35, 4;
	add.s64 	%rd10, %rd1, %rd9;
	ld.global.u32 	%r36, [%rd10];
	add.s32 	%r37, %r28, %r8;
	mul.wide.s32 	%rd11, %r37, 4;
	add.s64 	%rd12, %rd1, %rd11;
	ld.global.u32 	%r38, [%rd12];
	mul.wide.s32 	%rd13, %r26, 4;
	add.s64 	%rd14, %rd1, %rd13;
	ld.global.u32 	%r39, [%rd14];
	add.s32 	%r40, %r30, %r8;
	mul.wide.s32 	%rd15, %r40, 4;
	add.s64 	%rd16, %rd1, %rd15;
	ld.global.u32 	%r41, [%rd16];
	add.s32 	%r42, %r10, %r28;
	mul.wide.s32 	%rd17, %r42, 4;
	add.s64 	%rd18, %rd1, %rd17;
	ld.global.u32 	%r43, [%rd18];
	add.s32 	%r44, %r10, %r60;
	mul.wide.s32 	%rd19, %r44, 4;
	add.s64 	%rd20, %rd1, %rd19;
	ld.global.u32 	%r45, [%rd20];
	add.s32 	%r46, %r30, %r10;
	mul.wide.s32 	%rd21, %r46, 4;
	add.s64 	%rd22, %rd1, %rd21;
	ld.global.u32 	%r47, [%rd22];
	add.s32 	%r48, %r34, %r32;
	add.s32 	%r49, %r48, %r36;
	add.s32 	%r50, %r49, %r38;
	add.s32 	%r51, %r50, %r41;
	add.s32 	%r52, %r51, %r43;
	add.s32 	%r53, %r52, %r45;
	add.s32 	%r54, %r53, %r47;
	setp.eq.s32 	%p3, %r39, 0;
	and.b32  	%r55, %r54, -2;
	selp.b32 	%r56, %r54, %r55, %p3;
	selp.b32 	%r57, 3, 2, %p3;
	setp.eq.s32 	%p4, %r56, %r57;
	selp.u32 	%r58, 1, 0, %p4;
	add.s64 	%rd23, %rd2, %rd13;
	st.global.u32 	[%rd23], %r58;
	add.s32 	%r60, %r60, %r5;
	setp.lt.s32 	%p5, %r60, %r14;
	@%p5 bra 	$L__BB3_4;
$L__BB3_5:
	add.s32 	%r59, %r59, %r6;
	setp.lt.s32 	%p6, %r59, %r14;
	@%p6 bra 	$L__BB3_2;
$L__BB3_6:
	ret;

}
	// .globl	_Z10Ca9fKernelPfPKfS_iff
.visible .entry _Z10Ca9fKernelPfPKfS_iff(
	.param .u64 .ptr .align 1 _Z10Ca9fKernelPfPKfS_iff_param_0,
	.param .u64 .ptr .align 1 _Z10Ca9fKernelPfPKfS_iff_param_1,
	.param .u64 .ptr .align 1 _Z10Ca9fKernelPfPKfS_iff_param_2,
	.param .u32 _Z10Ca9fKernelPfPKfS_iff_param_3,
	.param .f32 _Z10Ca9fKernelPfPKfS_iff_param_4,
	.param .f32 _Z10Ca9fKernelPfPKfS_iff_param_5
)
{
	.reg .pred 	%p<7>;
	.reg .b32 	%r<41>;
	.reg .b32 	%f<24>;
	.reg .b64 	%rd<27>;

	ld.param.u64 	%rd4, [_Z10Ca9fKernelPfPKfS_iff_param_0];
	ld.param.u64 	%rd5, [_Z10Ca9fKernelPfPKfS_iff_param_1];
	ld.param.u64 	%rd6, [_Z10Ca9fKernelPfPKfS_iff_param_2];
	ld.param.u32 	%r14, [_Z10Ca9fKernelPfPKfS_iff_param_3];
	ld.param.f32 	%f1, [_Z10Ca9fKernelPfPKfS_iff_param_4];
	ld.param.f32 	%f2, [_Z10Ca9fKernelPfPKfS_iff_param_5];
	mov.u32 	%r15, %tid.y;
	mov.u32 	%r1, %ntid.y;
	mov.u32 	%r16, %ctaid.y;
	mad.lo.s32 	%r39, %r1, %r16, %r15;
	setp.ge.s32 	%p1, %r39, %r14;
	@%p1 bra 	$L__BB4_6;
	cvta.to.global.u64 	%rd1, %rd5;
	mov.u32 	%r17, %tid.x;
	mov.u32 	%r18, %ctaid.x;
	mov.u32 	%r19, %ntid.x;
	mad.lo.s32 	%r3, %r18, %r19, %r17;
	add.s32 	%r4, %r14, -1;
	mov.u32 	%r20, %nctaid.x;
	mul.lo.s32 	%r5, %r19, %r20;
	mov.u32 	%r21, %nctaid.y;
	mul.lo.s32 	%r6, %r21, %r1;
	cvta.to.global.u64 	%rd2, %rd6;
	cvta.to.global.u64 	%rd3, %rd4;
$L__BB4_2:
	setp.ge.s32 	%p2, %r3, %r14;
	@%p2 bra 	$L__BB4_5;
	mul.lo.s32 	%r8, %r39, %r14;
	add.s32 	%r22, %r4, %r39;
	rem.s32 	%r23, %r22, %r14;
	add.s32 	%r24, %r39, 1;
	rem.s32 	%r25, %r24, %r14;
	mul.lo.s32 	%r9, %r23, %r14;
	mul.lo.s32 	%r10, %r25, %r14;
	mov.u32 	%r40, %r3;
$L__BB4_4:
	add.s32 	%r26, %r40, %r8;
	add.s32 	%r27, %r4, %r40;
	rem.s32 	%r28, %r27, %r14;
	add.s32 	%r29, %r40, 1;
	rem.s32 	%r30, %r29, %r14;
	add.s32 	%r31, %r28, %r9;
	mul.wide.s32 	%rd7, %r31, 4;
	add.s64 	%rd8, %rd1, %rd7;
	ld.global.f32 	%f3, [%rd8];
	add.s32 	%r32, %r9, %r40;
	mul.wide.s32 	%rd9, %r32, 4;
	add.s64 	%rd10, %rd1, %rd9;
	ld.global.f32 	%f4, [%rd10];
	add.s32 	%r33, %r30, %r9;
	mul.wide.s32 	%rd11, %r33, 4;
	add.s64 	%rd12, %rd1, %rd11;
	ld.global.f32 	%f5, [%rd12];
	add.s32 	%r34, %r28, %r8;
	mul.wide.s32 	%rd13, %r34, 4;
	add.s64 	%rd14, %rd1, %rd13;
	ld.global.f32 	%f6, [%rd14];
	mul.wide.s32 	%rd15, %r26, 4;
	add.s64 	%rd16, %rd1, %rd15;
	ld.global.f32 	%f7, [%rd16];
	add.s32 	%r35, %r30, %r8;
	mul.wide.s32 	%rd17, %r35, 4;
	add.s64 	%rd18, %rd1, %rd17;
	ld.global.f32 	%f8, [%rd18];
	add.s32 	%r36, %r10, %r28;
	mul.wide.s32 	%rd19, %r36, 4;
	add.s64 	%rd20, %rd1, %rd19;
	ld.global.f32 	%f9, [%rd20];
	add.s32 	%r37, %r10, %r40;
	mul.wide.s32 	%rd21, %r37, 4;
	add.s64 	%rd22, %rd1, %rd21;
	ld.global.f32 	%f10, [%rd22];
	add.s32 	%r38, %r30, %r10;
	mul.wide.s32 	%rd23, %r38, 4;
	add.s64 	%rd24, %rd1, %rd23;
	ld.global.f32 	%f11, [%rd24];
	add.f32 	%f12, %f3, %f4;
	add.f32 	%f13, %f12, %f5;
	add.f32 	%f14, %f13, %f6;
	add.f32 	%f15, %f14, %f8;
	add.f32 	%f16, %f15, %f9;
	add.f32 	%f17, %f16, %f10;
	add.f32 	%f18, %f17, %f11;
	add.s64 	%rd25, %rd2, %rd15;
	ld.global.f32 	%f19, [%rd25];
	fma.rn.f32 	%f20, %f2, %f19, %f18;
	fma.rn.f32 	%f21, %f1, %f20, %f7;
	setp.gt.f32 	%p3, %f21, 0f3F800000;
	selp.f32 	%f22, 0f3F800000, %f21, %p3;
	setp.lt.f32 	%p4, %f22, 0fBF800000;
	selp.f32 	%f23, 0fBF800000, %f22, %p4;
	add.s64 	%rd26, %rd3, %rd15;
	st.global.f32 	[%rd26], %f23;
	add.s32 	%r40, %r40, %r5;
	setp.lt.s32 	%p5, %r40, %r14;
	@%p5 bra 	$L__BB4_4;
$L__BB4_5:
	add.s32 	%r39, %r39, %r6;
	setp.lt.s32 	%p6, %r39, %r14;
	@%p6 bra 	$L__BB4_2;
$L__BB4_6:
	ret;

}


// ===== COMPILED SASS (sm_100) =====

	.target	sm_100

	.elftype	@"ET_EXEC"


//--------------------- .note.nv.tkinfo           --------------------------
	.section	.note.nv.tkinfo,"",@"SHT_NOTE"
	.sectionflags	@"SHF_NOTE_NV_TKINFO"
	.tkinfo
        /*0018*/ 	.word	0x00000002
        /*0030*/ 	.string	""
        /*0030*/ 	.string	"ptxas"
        /*0030*/ 	.string	"Cuda compilation tools, release 13.0, V13.0.88"
        /*0030*/ 	.string	"Build cuda_13.0.r13.0/compiler.36424714_0"
        /*0030*/ 	.string	"-arch sm_100 -m 64 "



//--------------------- .note.nv.cuinfo           --------------------------
	.section	.note.nv.cuinfo,"",@"SHT_NOTE"
	.sectionflags	@"SHF_NOTE_NV_CUINFO"
        /*0018*/ 	.short	0x0002
        /*001a*/ 	.short	0x0064
        /*001c*/ 	.short	0x0082
	.zero		2


//--------------------- .nv.info                  --------------------------
	.section	.nv.info,"",@"SHT_CUDA_INFO"
	.align	4


	//----- nvinfo : EIATTR_REGCOUNT
	.align		4
        /*0000*/ 	.byte	0x04, 0x2f
        /*0002*/ 	.short	(.L_1 - .L_0)
	.align		4
.L_0:
        /*0004*/ 	.word	index@(_Z10copyKernelPiPKi)
        /*0008*/ 	.word	0x0000000a


	//----- nvinfo : EIATTR_FRAME_SIZE
	.align		4
.L_1:
        /*000c*/ 	.byte	0x04, 0x11
        /*000e*/ 	.short	(.L_3 - .L_2)
	.align		4
.L_2:
        /*0010*/ 	.word	index@(_Z10copyKernelPiPKi)
        /*0014*/ 	.word	0x00000000


	//----- nvinfo : EIATTR_REGCOUNT
	.align		4
.L_3:
        /*0018*/ 	.byte	0x04, 0x2f
        /*001a*/ 	.short	(.L_5 - .L_4)
	.align		4
.L_4:
        /*001c*/ 	.word	index@(_Z9addKernelPiPKiS1_)
        /*0020*/ 	.word	0x0000000c


	//----- nvinfo : EIATTR_FRAME_SIZE
	.align		4
.L_5:
        /*0024*/ 	.byte	0x04, 0x11
        /*0026*/ 	.short	(.L_7 - .L_6)
	.align		4
.L_6:
        /*0028*/ 	.word	index@(_Z9addKernelPiPKiS1_)
        /*002c*/ 	.word	0x00000000


	//----- nvinfo : EIATTR_REGCOUNT
	.align		4
.L_7:
        /*0030*/ 	.byte	0x04, 0x2f
        /*0032*/ 	.short	(.L_9 - .L_8)
	.align		4
.L_8:
        /*0034*/ 	.word	index@(_Z9GolKernelPiPKii)
        /*0038*/ 	.word	0x00000020


	//----- nvinfo : EIATTR_FRAME_SIZE
	.align		4
.L_9:
        /*003c*/ 	.byte	0x04, 0x11
        /*003e*/ 	.short	(.L_11 - .L_10)
	.align		4
.L_10:
        /*0040*/ 	.word	index@(_Z9GolKernelPiPKii)
        /*0044*/ 	.word	0x00000000


	//----- nvinfo : EIATTR_REGCOUNT
	.align		4
.L_11:
        /*0048*/ 	.byte	0x04, 0x2f
        /*004a*/ 	.short	(.L_13 - .L_12)
	.align		4
.L_12:
        /*004c*/ 	.word	index@(_Z10Ca9iKernelPiPKiiPf)
        /*0050*/ 	.word	0x00000020


	//----- nvinfo : EIATTR_FRAME_SIZE
	.align		4
.L_13:
        /*0054*/ 	.byte	0x04, 0x11
        /*0056*/ 	.short	(.L_15 - .L_14)
	.align		4
.L_14:
        /*0058*/ 	.word	index@(_Z10Ca9iKernelPiPKiiPf)
        /*005c*/ 	.word	0x00000000


	//----- nvinfo : EIATTR_REGCOUNT
	.align		4
.L_15:
        /*0060*/ 	.byte	0x04, 0x2f
        /*0062*/ 	.short	(.L_17 - .L_16)
	.align		4
.L_16:
        /*0064*/ 	.word	index@(_Z10Ca9fKernelPfPKfS_iff)
        /*0068*/ 	.word	0x00000020


	//----- nvinfo : EIATTR_FRAME_SIZE
	.align		4
.L_17:
        /*006c*/ 	.byte	0x04, 0x11
        /*006e*/ 	.short	(.L_19 - .L_18)
	.align		4
.L_18:
        /*0070*/ 	.word	index@(_Z10Ca9fKernelPfPKfS_iff)
        /*0074*/ 	.word	0x00000000


	//----- nvinfo : EIATTR_MIN_STACK_SIZE
	.align		4
.L_19:
        /*0078*/ 	.byte	0x04, 0x12
        /*007a*/ 	.short	(.L_21 - .L_20)
	.align		4
.L_20:
        /*007c*/ 	.word	index@(_Z10Ca9fKernelPfPKfS_iff)
        /*0080*/ 	.word	0x00000000


	//----- nvinfo : EIATTR_MIN_STACK_SIZE
	.align		4
.L_21:
        /*0084*/ 	.byte	0x04, 0x12
        /*0086*/ 	.short	(.L_23 - .L_22)
	.align		4
.L_22:
        /*0088*/ 	.word	index@(_Z10Ca9iKernelPiPKiiPf)
        /*008c*/ 	.word	0x00000000


	//----- nvinfo : EIATTR_MIN_STACK_SIZE
	.align		4
.L_23:
        /*0090*/ 	.byte	0x04, 0x12
        /*0092*/ 	.short	(.L_25 - .L_24)
	.align		4
.L_24:
        /*0094*/ 	.word	index@(_Z9GolKernelPiPKii)
        /*0098*/ 	.word	0x00000000


	//----- nvinfo : EIATTR_MIN_STACK_SIZE
	.align		4
.L_25:
        /*009c*/ 	.byte	0x04, 0x12
        /*009e*/ 	.short	(.L_27 - .L_26)
	.align		4
.L_26:
        /*00a0*/ 	.word	index@(_Z9addKernelPiPKiS1_)
        /*00a4*/ 	.word	0x00000000


	//----- nvinfo : EIATTR_MIN_STACK_SIZE
	.align		4
.L_27:
        /*00a8*/ 	.byte	0x04, 0x12
        /*00aa*/ 	.short	(.L_29 - .L_28)
	.align		4
.L_28:
        /*00ac*/ 	.word	index@(_Z10copyKernelPiPKi)
        /*00b0*/ 	.word	0x00000000
.L_29:


//--------------------- .nv.compat                --------------------------
	.section	.nv.compat,"",@"SHT_CUDA_COMPAT_INFO"
	.align	4
        /*0000*/ 	.byte	0x02, 0x09, 0x00, 0x00, 0x02, 0x02, 0x01, 0x00, 0x02, 0x05, 0x05, 0x00, 0x03, 0x07, 0x01, 0x01
        /*0010*/ 	.byte	0x02, 0x03, 0x00, 0x00, 0x02, 0x06, 0x01, 0x00, 0x04, 0x0b, 0x08, 0x00, 0x09, 0x00, 0x00, 0x00
        /*0020*/ 	.byte	0x00, 0x00, 0x00, 0x00


//--------------------- .nv.info._Z10Ca9fKernelPfPKfS_iff --------------------------
	.section	.nv.info._Z10Ca9fKernelPfPKfS_iff,"",@"SHT_CUDA_INFO"
	.sectionflags	@""
	.align	4


	//----- nvinfo : EIATTR_CUDA_API_VERSION
	.align		4
        /*0000*/ 	.byte	0x04, 0x37
        /*0002*/ 	.short	(.L_31 - .L_30)
.L_30:
        /*0004*/ 	.word	0x00000082


	//----- nvinfo : EIATTR_KPARAM_INFO
	.align		4
.L_31:
        /*0008*/ 	.byte	0x04, 0x17
        /*000a*/ 	.short	(.L_33 - .L_32)
.L_32:
        /*000c*/ 	.word	0x00000000
        /*0010*/ 	.short	0x0005
        /*0012*/ 	.short	0x0020
        /*0014*/ 	.byte	0x00, 0xf0, 0x11, 0x00


	//----- nvinfo : EIATTR_KPARAM_INFO
	.align		4
.L_33:
        /*0018*/ 	.byte	0x04, 0x17
        /*001a*/ 	.short	(.L_35 - .L_34)
.L_34:
        /*001c*/ 	.word	0x00000000
        /*0020*/ 	.short	0x0004
        /*0022*/ 	.short	0x001c
        /*0024*/ 	.byte	0x00, 0xf0, 0x11, 0x00


	//----- nvinfo : EIATTR_KPARAM_INFO
	.align		4
.L_35:
        /*0028*/ 	.byte	0x04, 0x17
        /*002a*/ 	.short	(.L_37 - .L_36)
.L_36:
        /*002c*/ 	.word	0x00000000
        /*0030*/ 	.short	0x0003
        /*0032*/ 	.short	0x0018
        /*0034*/ 	.byte	0x00, 0xf0, 0x11, 0x00


	//----- nvinfo : EIATTR_KPARAM_INFO
	.align		4
.L_37:
        /*0038*/ 	.byte	0x04, 0x17
        /*003a*/ 	.short	(.L_39 - .L_38)
.L_38:
        /*003c*/ 	.word	0x00000000
        /*0040*/ 	.short	0x0002
        /*0042*/ 	.short	0x0010
        /*0044*/ 	.byte	0x00, 0xf5, 0x21, 0x00


	//----- nvinfo : EIATTR_KPARAM_INFO
	.align		4
.L_39:
        /*0048*/ 	.byte	0x04, 0x17
        /*004a*/ 	.short	(.L_41 - .L_40)
.L_40:
        /*004c*/ 	.word	0x00000000
        /*0050*/ 	.short	0x0001
        /*0052*/ 	.short	0x0008
        /*0054*/ 	.byte	0x00, 0xf5, 0x21, 0x00


	//----- nvinfo : EIATTR_KPARAM_INFO
	.align		4
.L_41:
        /*0058*/ 	.byte	0x04, 0x17
        /*005a*/ 	.short	(.L_43 - .L_42)
.L_42:
        /*005c*/ 	.word	0x00000000
        /*0060*/ 	.short	0x0000
        /*0062*/ 	.short	0x0000
        /*0064*/ 	.byte	0x00, 0xf5, 0x21, 0x00


	//----- nvinfo : EIATTR_SPARSE_MMA_MASK
	.align		4
.L_43:
        /*0068*/ 	.byte	0x03, 0x50
        /*006a*/ 	.short	0x0000


	//----- nvinfo : EIATTR_MAXREG_COUNT
	.align		4
        /*006c*/ 	.byte	0x03, 0x1b
        /*006e*/ 	.short	0x00ff


	//----- nvinfo : EIATTR_MERCURY_ISA_VERSION
	.align		4
        /*0070*/ 	.byte	0x03, 0x5f
        /*0072*/ 	.short	0x0101


	//----- nvinfo : EIATTR_VRC_CTA_INIT_COUNT
	.align		4
        /*0074*/ 	.byte	0x02, 0x4a
	.zero		1
	.zero		1


	//----- nvinfo : EIATTR_EXIT_INSTR_OFFSETS
	.align		4
        /*0078*/ 	.byte	0x04, 0x1c
        /*007a*/ 	.short	(.L_45 - .L_44)


	//   ....[0]....
.L_44:
        /*007c*/ 	.word	0x00000070


	//   ....[1]....
        /*0080*/ 	.word	0x00000990


	//----- nvinfo : EIATTR_CRS_STACK_SIZE
	.align		4
.L_45:
        /*0084*/ 	.byte	0x04, 0x1e
        /*0086*/ 	.short	(.L_47 - .L_46)
.L_46:
        /*0088*/ 	.word	0x00000000


	//----- nvinfo : EIATTR_CBANK_PARAM_SIZE
	.align		4
.L_47:
        /*008c*/ 	.byte	0x03, 0x19
        /*008e*/ 	.short	0x0024


	//----- nvinfo : EIATTR_PARAM_CBANK
	.align		4
        /*0090*/ 	.byte	0x04, 0x0a
        /*0092*/ 	.short	(.L_49 - .L_48)
	.align		4
.L_48:
        /*0094*/ 	.word	index@(.nv.constant0._Z10Ca9fKernelPfPKfS_iff)
        /*0098*/ 	.short	0x0380
        /*009a*/ 	.short	0x0024


	//----- nvinfo : EIATTR_SW_WAR
	.align		4
.L_49:
        /*009c*/ 	.byte	0x04, 0x36
        /*009e*/ 	.short	(.L_51 - .L_50)
.L_50:
        /*00a0*/ 	.word	0x00000008
.L_51:


//--------------------- .nv.info._Z10Ca9iKernelPiPKiiPf --------------------------
	.section	.nv.info._Z10Ca9iKernelPiPKiiPf,"",@"SHT_CUDA_INFO"
	.sectionflags	@""
	.align	4


	//----- nvinfo : EIATTR_CUDA_API_VERSION
	.align		4
        /*0000*/ 	.byte	0x04, 0x37
        /*0002*/ 	.short	(.L_53 - .L_52)
.L_52:
        /*0004*/ 	.word	0x00000082


	//----- nvinfo : EIATTR_KPARAM_INFO
	.align		4
.L_53:
        /*0008*/ 	.byte	0x04, 0x17
        /*000a*/ 	.short	(.L_55 - .L_54)
.L_54:
        /*000c*/ 	.word	0x00000000
        /*0010*/ 	.short	0x0003
        /*0012*/ 	.short	0x0018
        /*0014*/ 	.byte	0x00, 0xf5, 0x21, 0x00


	//----- nvinfo : EIATTR_KPARAM_INFO
	.align		4
.L_55:
        /*0018*/ 	.byte	0x04, 0x17
        /*001a*/ 	.short	(.L_57 - .L_56)
.L_56:
        /*001c*/ 	.word	0x00000000
        /*0020*/ 	.short	0x0002
        /*0022*/ 	.short	0x0010
        /*0024*/ 	.byte	0x00, 0xf0, 0x11, 0x00


	//----- nvinfo : EIATTR_KPARAM_INFO
	.align		4
.L_57:
        /*0028*/ 	.byte	0x04, 0x17
        /*002a*/ 	.short	(.L_59 - .L_58)
.L_58:
        /*002c*/ 	.word	0x00000000
        /*0030*/ 	.short	0x0001
        /*0032*/ 	.short	0x0008
        /*0034*/ 	.byte	0x00, 0xf5, 0x21, 0x00


	//----- nvinfo : EIATTR_KPARAM_INFO
	.align		4
.L_59:
        /*0038*/ 	.byte	0x04, 0x17
        /*003a*/ 	.short	(.L_61 - .L_60)
.L_60:
        /*003c*/ 	.word	0x00000000
        /*0040*/ 	.short	0x0000
        /*0042*/ 	.short	0x0000
        /*0044*/ 	.byte	0x00, 0xf5, 0x21, 0x00


	//----- nvinfo : EIATTR_SPARSE_MMA_MASK
	.align		4
.L_61:
        /*0048*/ 	.byte	0x03, 0x50
        /*004a*/ 	.short	0x0000


	//----- nvinfo : EIATTR_MAXREG_COUNT
	.align		4
        /*004c*/ 	.byte	0x03, 0x1b
        /*004e*/ 	.short	0x00ff


	//----- nvinfo : EIATTR_MERCURY_ISA_VERSION
	.align		4
        /*0050*/ 	.byte	0x03, 0x5f
        /*0052*/ 	.short	0x0101


	//----- nvinfo : EIATTR_VRC_CTA_INIT_COUNT
	.align		4
        /*0054*/ 	.byte	0x02, 0x4a
	.zero		1
	.zero		1


	//----- nvinfo : EIATTR_EXIT_INSTR_OFFSETS
	.align		4
        /*0058*/ 	.byte	0x04, 0x1c
        /*005a*/ 	.short	(.L_63 - .L_62)


	//   ....[0]....
.L_62:
        /*005c*/ 	.word	0x00000070


	//   ....[1]....
        /*0060*/ 	.word	0x00000930


	//----- nvinfo : EIATTR_CRS_STACK_SIZE
	.align		4
.L_63:
        /*0064*/ 	.byte	0x04, 0x1e
        /*0066*/ 	.short	(.L_65 - .L_64)
.L_64:
        /*0068*/ 	.word	0x00000000


	//----- nvinfo : EIATTR_CBANK_PARAM_SIZE
	.align		4
.L_65:
        /*006c*/ 	.byte	0x03, 0x19
        /*006e*/ 	.short	0x0020


	//----- nvinfo : EIATTR_PARAM_CBANK
	.align		4
        /*0070*/ 	.byte	0x04, 0x0a
        /*0072*/ 	.short	(.L_67 - .L_66)
	.align		4
.L_66:
        /*0074*/ 	.word	index@(.nv.constant0._Z10Ca9iKernelPiPKiiPf)
        /*0078*/ 	.short	0x0380
        /*007a*/ 	.short	0x0020


	//----- nvinfo : EIATTR_SW_WAR
	.align		4
.L_67:
        /*007c*/ 	.byte	0x04, 0x36
        /*007e*/ 	.short	(.L_69 - .L_68)
.L_68:
        /*0080*/ 	.word	0x00000008
.L_69:


//--------------------- .nv.info._Z9GolKernelPiPKii --------------------------
	.section	.nv.info._Z9GolKernelPiPKii,"",@"SHT_CUDA_INFO"
	.sectionflags	@""
	.align	4


	//----- nvinfo : EIATTR_CUDA_API_VERSION
	.align		4
        /*0000*/ 	.byte	0x04, 0x37
        /*0002*/ 	.short	(.L_71 - .L_70)
.L_70:
        /*0004*/ 	.word	0x00000082


	//----- nvinfo : EIATTR_KPARAM_INFO
	.align		4
.L_71:
        /*0008*/ 	.byte	0x04, 0x17
        /*000a*/ 	.short	(.L_73 - .L_72)
.L_72:
        /*000c*/ 	.word	0x00000000
        /*0010*/ 	.short	0x0002
        /*0012*/ 	.short	0x0010
        /*0014*/ 	.byte	0x00, 0xf0, 0x11, 0x00


	//----- nvinfo : EIATTR_KPARAM_INFO
	.align		4
.L_73:
        /*0018*/ 	.byte	0x04, 0x17
        /*001a*/ 	.short	(.L_75 - .L_74)
.L_74:
        /*001c*/ 	.word	0x00000000
        /*0020*/ 	.short	0x0001
        /*0022*/ 	.short	0x0008
        /*0024*/ 	.byte	0x00, 0xf5, 0x21, 0x00


	//----- nvinfo : EIATTR_KPARAM_INFO
	.align		4
.L_75:
        /*0028*/ 	.byte	0x04, 0x17
        /*002a*/ 	.short	(.L_77 - .L_76)
.L_76:
        /*002c*/ 	.word	0x00000000
        /*0030*/ 	.short	0x0000
        /*0032*/ 	.short	0x0000
        /*0034*/ 	.byte	0x00, 0xf5, 0x21, 0x00


	//----- nvinfo : EIATTR_SPARSE_MMA_MASK
	.align		4
.L_77:
        /*0038*/ 	.byte	0x03, 0x50
        /*003a*/ 	.short	0x0000


	//----- nvinfo : EIATTR_MAXREG_COUNT
	.align		4
        /*003c*/ 	.byte	0x03, 0x1b
        /*003e*/ 	.short	0x00ff


	//----- nvinfo : EIATTR_MERCURY_ISA_VERSION
	.align		4
        /*0040*/ 	.byte	0x03, 0x5f
        /*0042*/ 	.short	0x0101


	//----- nvinfo : EIATTR_VRC_CTA_INIT_COUNT
	.align		4
        /*0044*/ 	.byte	0x02, 0x4a
	.zero		1
	.zero		1


	//----- nvinfo : EIATTR_EXIT_INSTR_OFFSETS
	.align		4
        /*0048*/ 	.byte	0x04, 0x1c
        /*004a*/ 	.short	(.L_79 - .L_78)


	//   ....[0]....
.L_78:
        /*004c*/ 	.word	0x00000070


	//   ....[1]....
        /*0050*/ 	.word	0x00000930


	//----- nvinfo : EIATTR_CRS_STACK_SIZE
	.align		4
.L_79:
        /*0054*/ 	.byte	0x04, 0x1e
        /*0056*/ 	.short	(.L_81 - .L_80)
.L_80:
        /*0058*/ 	.word	0x00000000


	//----- nvinfo : EIATTR_CBANK_PARAM_SIZE
	.align		4
.L_81:
        /*005c*/ 	.byte	0x03, 0x19
        /*005e*/ 	.short	0x0014


	//----- nvinfo : EIATTR_PARAM_CBANK
	.align		4
        /*0060*/ 	.byte	0x04, 0x0a
        /*0062*/ 	.short	(.L_83 - .L_82)
	.align		4
.L_82:
        /*0064*/ 	.word	index@(.nv.constant0._Z9GolKernelPiPKii)
        /*0068*/ 	.short	0x0380
        /*006a*/ 	.short	0x0014


	//----- nvinfo : EIATTR_SW_WAR
	.align		4
.L_83:
        /*006c*/ 	.byte	0x04, 0x36
        /*006e*/ 	.short	(.L_85 - .L_84)
.L_84:
        /*0070*/ 	.word	0x00000008
.L_85:


//--------------------- .nv.info._Z9addKernelPiPKiS1_ --------------------------
	.section	.nv.info._Z9addKernelPiPKiS1_,"",@"SHT_CUDA_INFO"
	.sectionflags	@""
	.align	4


	//----- nvinfo : EIATTR_CUDA_API_VERSION
	.align		4
        /*0000*/ 	.byte	0x04, 0x37
        /*0002*/ 	.short	(.L_87 - .L_86)
.L_86:
        /*0004*/ 	.word	0x00000082


	//----- nvinfo : EIATTR_KPARAM_INFO
	.align		4
.L_87:
        /*0008*/ 	.byte	0x04, 0x17
        /*000a*/ 	.short	(.L_89 - .L_88)
.L_88:
        /*000c*/ 	.word	0x00000000
        /*0010*/ 	.short	0x0002
        /*0012*/ 	.short	0x0010
        /*0014*/ 	.byte	0x00, 0xf5, 0x21, 0x00


	//----- nvinfo : EIATTR_KPARAM_INFO
	.align		4
.L_89:
        /*0018*/ 	.byte	0x04, 0x17
        /*001a*/ 	.short	(.L_91 - .L_90)
.L_90:
        /*001c*/ 	.word	0x00000000
        /*0020*/ 	.short	0x0001
        /*0022*/ 	.short	0x0008
        /*0024*/ 	.byte	0x00, 0xf5, 0x21, 0x00


	//----- nvinfo : EIATTR_KPARAM_INFO
	.align		4
.L_91:
        /*0028*/ 	.byte	0x04, 0x17
        /*002a*/ 	.short	(.L_93 - .L_92)
.L_92:
        /*002c*/ 	.word	0x00000000
        /*0030*/ 	.short	0x0000
        /*0032*/ 	.short	0x0000
        /*0034*/ 	.byte	0x00, 0xf5, 0x21, 0x00


	//----- nvinfo : EIATTR_SPARSE_MMA_MASK
	.align		4
.L_93:
        /*0038*/ 	.byte	0x03, 0x50
        /*003a*/ 	.short	0x0000


	//----- nvinfo : EIATTR_MAXREG_COUNT
	.align		4
        /*003c*/ 	.byte	0x03, 0x1b
        /*003e*/ 	.short	0x00ff


	//----- nvinfo : EIATTR_MERCURY_ISA_VERSION
	.align		4
        /*0040*/ 	.byte	0x03, 0x5f
        /*0042*/ 	.short	0x0101


	//----- nvinfo : EIATTR_VRC_CTA_INIT_COUNT
	.align		4
        /*0044*/ 	.byte	0x02, 0x4a
	.zero		1
	.zero		1


	//----- nvinfo : EIATTR_EXIT_INSTR_OFFSETS
	.align		4
        /*0048*/ 	.byte	0x04, 0x1c
        /*004a*/ 	.short	(.L_95 - .L_94)


	//   ....[0]....
.L_94:
        /*004c*/ 	.word	0x000000d0


	//----- nvinfo : EIATTR_CBANK_PARAM_SIZE
	.align		4
.L_95:
        /*0050*/ 	.byte	0x03, 0x19
        /*0052*/ 	.short	0x0018


	//----- nvinfo : EIATTR_PARAM_CBANK
	.align		4
        /*0054*/ 	.byte	0x04, 0x0a
        /*0056*/ 	.short	(.L_97 - .L_96)
	.align		4
.L_96:
        /*0058*/ 	.word	index@(.nv.constant0._Z9addKernelPiPKiS1_)
        /*005c*/ 	.short	0x0380
        /*005e*/ 	.short	0x0018


	//----- nvinfo : EIATTR_SW_WAR
	.align		4
.L_97:
        /*0060*/ 	.byte	0x04, 0x36
        /*0062*/ 	.short	(.L_99 - .L_98)
.L_98:
        /*0064*/ 	.word	0x00000008
.L_99:


//--------------------- .nv.info._Z10copyKernelPiPKi --------------------------
	.section	.nv.info._Z10copyKernelPiPKi,"",@"SHT_CUDA_INFO"
	.sectionflags	@""
	.align	4


	//----- nvinfo : EIATTR_CUDA_API_VERSION
	.align		4
        /*0000*/ 	.byte	0x04, 0x37
        /*0002*/ 	.short	(.L_101 - .L_100)
.L_100:
        /*0004*/ 	.word	0x00000082


	//----- nvinfo : EIATTR_KPARAM_INFO
	.align		4
.L_101:
        /*0008*/ 	.byte	0x04, 0x17
        /*000a*/ 	.short	(.L_103 - .L_102)
.L_102:
        /*000c*/ 	.word	0x00000000
        /*0010*/ 	.short	0x0001
        /*0012*/ 	.short	0x0008
        /*0014*/ 	.byte	0x00, 0xf5, 0x21, 0x00


	//----- nvinfo : EIATTR_KPARAM_INFO
	.align		4
.L_103:
        /*0018*/ 	.byte	0x04, 0x17
        /*001a*/ 	.short	(.L_105 - .L_104)
.L_104:
        /*001c*/ 	.word	0x00000000
        /*0020*/ 	.short	0x0000
        /*0022*/ 	.short	0x0000
        /*0024*/ 	.byte	0x00, 0xf5, 0x21, 0x00


	//----- nvinfo : EIATTR_SPARSE_MMA_MASK
	.align		4
.L_105:
        /*0028*/ 	.byte	0x03, 0x50
        /*002a*/ 	.short	0x0000


	//----- nvinfo : EIATTR_MAXREG_COUNT
	.align		4
        /*002c*/ 	.byte	0x03, 0x1b
        /*002e*/ 	.short	0x00ff


	//----- nvinfo : EIATTR_MERCURY_ISA_VERSION
	.align		4
        /*0030*/ 	.byte	0x03, 0x5f
        /*0032*/ 	.short	0x0101


	//----- nvinfo : EIATTR_VRC_CTA_INIT_COUNT
	.align		4
        /*0034*/ 	.byte	0x02, 0x4a
	.zero		1
	.zero		1


	//----- nvinfo : EIATTR_EXIT_INSTR_OFFSETS
	.align		4
        /*0038*/ 	.byte	0x04, 0x1c
        /*003a*/ 	.short	(.L_107 - .L_106)


	//   ....[0]....
.L_106:
        /*003c*/ 	.word	0x00000090


	//----- nvinfo : EIATTR_CBANK_PARAM_SIZE
	.align		4
.L_107:
        /*0040*/ 	.byte	0x03, 0x19
        /*0042*/ 	.short	0x0010


	//----- nvinfo : EIATTR_PARAM_CBANK
	.align		4
        /*0044*/ 	.byte	0x04, 0x0a
        /*0046*/ 	.short	(.L_109 - .L_108)
	.align		4
.L_108:
        /*0048*/ 	.word	index@(.nv.constant0._Z10copyKernelPiPKi)
        /*004c*/ 	.short	0x0380
        /*004e*/ 	.short	0x0010


	//----- nvinfo : EIATTR_SW_WAR
	.align		4
.L_109:
        /*0050*/ 	.byte	0x04, 0x36
        /*0052*/ 	.short	(.L_111 - .L_110)
.L_110:
        /*0054*/ 	.word	0x00000008
.L_111:


//--------------------- .nv.callgraph             --------------------------
	.section	.nv.callgraph,"",@"SHT_CUDA_CALLGRAPH"
	.align	4
	.sectionentsize	8
	.align		4
        /*0000*/ 	.word	0x00000000
	.align		4
        /*0004*/ 	.word	0xffffffff
	.align		4
        /*0008*/ 	.word	0x00000000
	.align		4
        /*000c*/ 	.word	0xfffffffe
	.align		4
        /*0010*/ 	.word	0x00000000
	.align		4
        /*0014*/ 	.word	0xfffffffd
	.align		4
        /*0018*/ 	.word	0x00000000
	.align		4
        /*001c*/ 	.word	0xfffffffc


//--------------------- .text._Z10Ca9fKernelPfPKfS_iff --------------------------
	.section	.text._Z10Ca9fKernelPfPKfS_iff,"ax",@progbits
	.align	128
        .global         _Z10Ca9fKernelPfPKfS_iff
        .type           _Z10Ca9fKernelPfPKfS_iff,@function
        .size           _Z10Ca9fKernelPfPKfS_iff,(.L_x_17 - _Z10Ca9fKernelPfPKfS_iff)
        .other          _Z10Ca9fKernelPfPKfS_iff,@"STO_CUDA_ENTRY STV_DEFAULT"
_Z10Ca9fKernelPfPKfS_iff:
.text._Z10Ca9fKernelPfPKfS_iff:
[----:B------:R-:W-:Y:S01]  /*0000*/  LDC R1, c[0x0][0x37c] ;  /* 0x0000df00ff017b82 */ /* 0x000fe20000000800 */
[----:B------:R-:W0:Y:S01]  /*0010*/  S2R R0, SR_TID.Y ;  /* 0x0000000000007919 */ /* 0x000e220000002200 */
[----:B------:R-:W0:Y:S01]  /*0020*/  LDCU UR5, c[0x0][0x364] ;  /* 0x00006c80ff0577ac */ /* 0x000e220008000800 */
[----:B------:R-:W0:Y:S01]  /*0030*/  S2R R3, SR_CTAID.Y ;  /* 0x0000000000037919 */ /* 0x000e220000002600 */
[----:B------:R-:W1:Y:S01]  /*0040*/  LDCU UR4, c[0x0][0x398] ;  /* 0x00007300ff0477ac */ /* 0x000e620008000800 */
[----:B0-----:R-:W-:-:S05]  /*0050*/  IMAD R0, R3, UR5, R0 ;  /* 0x0000000503007c24 */ /* 0x001fca000f8e0200 */
[----:B-1----:R-:W-:-:S13]  /*0060*/  ISETP.GE.AND P0, PT, R0, UR4, PT ;  /* 0x0000000400007c0c */ /* 0x002fda000bf06270 */
[----:B------:R-:W-:Y:S05]  /*0070*/  @P0 EXIT ;  /* 0x000000000000094d */ /* 0x000fea0003800000 */
[----:B------:R-:W0:Y:S01]  /*0080*/  S2R R2, SR_TID.X ;  /* 0x0000000000027919 */ /* 0x000e220000002100 */
[----:B------:R-:W0:Y:S01]  /*0090*/  LDC R3, c[0x0][0x360] ;  /* 0x0000d800ff037b82 */ /* 0x000e220000000800 */
[----:B------:R-:W1:Y:S01]  /*00a0*/  LDCU UR8, c[0x0][0x370] ;  /* 0x00006e00ff0877ac */ /* 0x000e620008000800 */
[----:B------:R-:W2:Y:S06]  /*00b0*/  LDCU UR6, c[0x0][0x374] ;  /* 0x00006e80ff0677ac */ /* 0x000eac0008000800 */
[----:B------:R-:W0:Y:S01]  /*00c0*/  S2UR UR7, SR_CTAID.X ;  /* 0x00000000000779c3 */ /* 0x000e220000002500 */
[----:B------:R-:W3:Y:S01]  /*00d0*/  LDCU.64 UR10, c[0x0][0x358] ;  /* 0x00006b00ff0a77ac */ /* 0x000ee20008000a00 */
[----:B------:R-:W4:Y:S01]  /*00e0*/  LDCU UR13, c[0x0][0x398] ;  /* 0x00007300ff0d77ac */ /* 0x000f220008000800 */
[----:B------:R-:W0:Y:S01]  /*00f0*/  LDCU UR9, c[0x0][0x3a0] ;  /* 0x00007400ff0977ac */ /* 0x000e220008000800 */
[----:B------:R-:W0:Y:S01]  /*0100*/  LDCU UR12, c[0x0][0x39c] ;  /* 0x00007380ff0c77ac */ /* 0x000e220008000800 */
[----:B------:R-:W-:-:S02]  /*0110*/  UIADD3 UR4, UPT, UPT, UR4, -0x1, URZ ;  /* 0xffffffff04047890 */ /* 0x000fc4000fffe0ff */
[----:B--2---:R-:W-:Y:S01]  /*0120*/  UIMAD UR5, UR5, UR6, URZ ;  /* 0x00000006050572a4 */ /* 0x004fe2000f8e02ff */
[C---:B0-----:R-:W-:Y:S02]  /*0130*/  IMAD R2, R3.reuse, UR7, R2 ;  /* 0x0000000703027c24 */ /* 0x041fe4000f8e0202 */
[----:B-1-34-:R-:W-:-:S09]  /*0140*/  IMAD R3, R3, UR8, RZ ;  /* 0x0000000803037c24 */ /* 0x01afd2000f8e02ff */
.L_x_3:
[----:B0-----:R-:W0:Y:S01]  /*0150*/  LDCU UR6, c[0x0][0x398] ;  /* 0x00007300ff0677ac */ /* 0x001e220008000800 */
[----:B------:R-:W-:Y:S01]  /*0160*/  BSSY.RECONVERGENT B0, `(.L_x_0) ;  /* 0x000007f000007945 */ /* 0x000fe20003800200 */
[----:B0-----:R-:W-:-:S04]  /*0170*/  MOV R5, UR6 ;  /* 0x0000000600057c02 */ /* 0x001fc80008000f00 */
[----:B------:R-:W-:-:S13]  /*0180*/  ISETP.GE.AND P0, PT, R2, R5, PT ;  /* 0x000000050200720c */ /* 0x000fda0003f06270 */
[----:B------:R-:W-:Y:S05]  /*0190*/  @P0 BRA `(.L_x_1) ;  /* 0x0000000400ec0947 */ /* 0x000fea0003800000 */
[----:B------:R-:W-:Y:S01]  /*01a0*/  IABS R4, R5 ;  /* 0x0000000500047213 */ /* 0x000fe20000000000 */
[----:B------:R-:W-:Y:S01]  /*01b0*/  HFMA2 R6, -RZ, RZ, 0, 0 ;  /* 0x00000000ff067431 */ /* 0x000fe200000001ff */
[C---:B------:R-:W-:Y:S01]  /*01c0*/  IADD3 R8, PT, PT, R0.reuse, UR4, RZ ;  /* 0x0000000400087c10 */ /* 0x040fe2000fffe0ff */
[----:B------:R-:W-:Y:S01]  /*01d0*/  VIADD R10, R0, 0x1 ;  /* 0x00000001000a7836 */ /* 0x000fe20000000000 */
[----:B------:R-:W0:Y:S01]  /*01e0*/  I2F.RP R9, R4 ;  /* 0x0000000400097306 */ /* 0x000e220000209400 */
[----:B------:R-:W1:Y:S01]  /*01f0*/  LDC.64 R14, c[0x0][0x380] ;  /* 0x0000e000ff0e7b82 */ /* 0x000e620000000a00 */
[----:B------:R-:W-:Y:S02]  /*0200*/  IABS R12, R8 ;  /* 0x00000008000c7213 */ /* 0x000fe40000000000 */
[----:B------:R-:W-:-:S05]  /*0210*/  IABS R13, R10 ;  /* 0x0000000a000d7213 */ /* 0x000fca0000000000 */
[----:B------:R-:W2:Y:S01]  /*0220*/  LDC.64 R16, c[0x0][0x388] ;  /* 0x0000e200ff107b82 */ /* 0x000ea20000000a00 */
[----:B0-----:R-:W0:Y:S02]  /*0230*/  MUFU.RCP R9, R9 ;  /* 0x0000000900097308 */ /* 0x001e240000001000 */
[----:B0-----:R-:W-:-:S06]  /*0240*/  IADD3 R7, PT, PT, R9, 0xffffffe, RZ ;  /* 0x0ffffffe09077810 */ /* 0x001fcc0007ffe0ff */
[----:B------:R-:W0:Y:S02]  /*0250*/  F2I.FTZ.U32.TRUNC.NTZ R7, R7 ;  /* 0x0000000700077305 */ /* 0x000e24000021f000 */
[----:B0-----:R-:W-:-:S04]  /*0260*/  IMAD.MOV R11, RZ, RZ, -R7 ;  /* 0x000000ffff0b7224 */ /* 0x001fc800078e0a07 */
[----:B------:R-:W-:-:S04]  /*0270*/  IMAD R11, R11, R4, RZ ;  /* 0x000000040b0b7224 */ /* 0x000fc800078e02ff */
[----:B------:R-:W-:Y:S01]  /*0280*/  IMAD.HI.U32 R6, R7, R11, R6 ;  /* 0x0000000b07067227 */ /* 0x000fe200078e0006 */
[----:B------:R-:W-:Y:S02]  /*0290*/  MOV R11, R12 ;  /* 0x0000000c000b7202 */ /* 0x000fe40000000f00 */
[----:B------:R-:W-:-:S03]  /*02a0*/  MOV R12, R2 ;  /* 0x00000002000c7202 */ /* 0x000fc60000000f00 */
[----:B------:R-:W-:-:S04]  /*02b0*/  IMAD.HI.U32 R7, R6, R11, RZ ;  /* 0x0000000b06077227 */ /* 0x000fc800078e00ff */
[----:B------:R-:W-:-:S04]  /*02c0*/  IMAD.HI.U32 R9, R6, R13, RZ ;  /* 0x0000000d06097227 */ /* 0x000fc800078e00ff */
[----:B------:R-:W-:Y:S01]  /*02d0*/  IMAD.MOV R7, RZ, RZ, -R7 ;  /* 0x000000ffff077224 */ /* 0x000fe200078e0a07 */
[----:B------:R-:W-:-:S03]  /*02e0*/  IADD3 R9, PT, PT, -R9, RZ, RZ ;  /* 0x000000ff09097210 */ /* 0x000fc60007ffe1ff */
[C---:B------:R-:W-:Y:S02]  /*02f0*/  IMAD R7, R4.reuse, R7, R11 ;  /* 0x0000000704077224 */ /* 0x040fe400078e020b */
[----:B------:R-:W-:-:S03]  /*0300*/  IMAD R9, R4, R9, R13 ;  /* 0x0000000904097224 */ /* 0x000fc600078e020d */
[C---:B------:R-:W-:Y:S02]  /*0310*/  ISETP.GT.U32.AND P0, PT, R4.reuse, R7, PT ;  /* 0x000000070400720c */ /* 0x040fe40003f04070 */
[----:B------:R-:W-:-:S11]  /*0320*/  ISETP.GT.U32.AND P1, PT, R4, R9, PT ;  /* 0x000000090400720c */ /* 0x000fd60003f24070 */
[----:B------:R-:W-:Y:S02]  /*0330*/  @!P0 IADD3 R7, PT, PT, R7, -R4, RZ ;  /* 0x8000000407078210 */ /* 0x000fe40007ffe0ff */
[----:B------:R-:W-:Y:S01]  /*0340*/  @!P1 IMAD.IADD R9, R9, 0x1, -R4 ;  /* 0x0000000109099824 */ /* 0x000fe200078e0a04 */
[----:B------:R-:W-:Y:S02]  /*0350*/  ISETP.GE.AND P0, PT, R8, RZ, PT ;  /* 0x000000ff0800720c */ /* 0x000fe40003f06270 */
[C---:B------:R-:W-:Y:S02]  /*0360*/  ISETP.GT.U32.AND P2, PT, R4.reuse, R7, PT ;  /* 0x000000070400720c */ /* 0x040fe40003f44070 */
[----:B------:R-:W-:Y:S02]  /*0370*/  ISETP.GT.U32.AND P3, PT, R4, R9, PT ;  /* 0x000000090400720c */ /* 0x000fe40003f64070 */
[----:B------:R-:W-:Y:S02]  /*0380*/  ISETP.GE.AND P1, PT, R10, RZ, PT ;  /* 0x000000ff0a00720c */ /* 0x000fe40003f26270 */
[----:B------:R-:W-:-:S07]  /*0390*/  LOP3.LUT R10, RZ, R5, RZ, 0x33, !PT ;  /* 0x00000005ff0a7212 */ /* 0x000fce00078e33ff */
[-C--:B------:R-:W-:Y:S02]  /*03a0*/  @!P2 IADD3 R7, PT, PT, R7, -R4.reuse, RZ ;  /* 0x800000040707a210 */ /* 0x080fe40007ffe0ff */
[----:B------:R-:W-:Y:S02]  /*03b0*/  @!P3 IADD3 R9, PT, PT, R9, -R4, RZ ;  /* 0x800000040909b210 */ /* 0x000fe40007ffe0ff */
[----:B------:R-:W-:Y:S01]  /*03c0*/  ISETP.NE.AND P2, PT, R5, RZ, PT ;  /* 0x000000ff0500720c */ /* 0x000fe20003f45270 */
[----:B------:R-:W-:Y:S01]  /*03d0*/  @!P0 IMAD.MOV R7, RZ, RZ, -R7 ;  /* 0x000000ffff078224 */ /* 0x000fe200078e0a07 */
[----:B------:R-:W-:-:S04]  /*03e0*/  @!P1 IADD3 R9, PT, PT, -R9, RZ, RZ ;  /* 0x000000ff09099210 */ /* 0x000fc80007ffe1ff */
[C---:B------:R-:W-:Y:S02]  /*03f0*/  SEL R8, R10.reuse, R7, !P2 ;  /* 0x000000070a087207 */ /* 0x040fe40005000000 */
[----:B-12---:R-:W-:-:S07]  /*0400*/  SEL R10, R10, R9, !P2 ;  /* 0x000000090a0a7207 */ /* 0x006fce0005000000 */
.L_x_2:
[----:B------:R-:W-:Y:S01]  /*0410*/  IMAD.U32 R5, RZ, RZ, UR13 ;  /* 0x0000000dff057e24 */ /* 0x000fe2000f8e00ff */
[C---:B------:R-:W-:Y:S02]  /*0420*/  IADD3 R11, PT, PT, R12.reuse, UR4, RZ ;  /* 0x000000040c0b7c10 */ /* 0x040fe4000fffe0ff */
[----:B0-----:R-:W-:Y:S02]  /*0430*/  IADD3 R18, PT, PT, R12, 0x1, RZ ;  /* 0x000000010c127810 */ /* 0x001fe40007ffe0ff */
[----:B------:R-:W-:Y:S02]  /*0440*/  IABS R9, R5 ;  /* 0x0000000500097213 */ /* 0x000fe40000000000 */
[----:B------:R-:W-:Y:S02]  /*0450*/  IABS R13, R11 ;  /* 0x0000000b000d7213 */ /* 0x000fe40000000000 */
[----:B------:R-:W0:Y:S01]  /*0460*/  I2F.RP R19, R9 ;  /* 0x0000000900137306 */ /* 0x000e220000209400 */
[----:B------:R-:W-:-:S02]  /*0470*/  IABS R21, R18 ;  /* 0x0000001200157213 */ /* 0x000fc40000000000 */
[----:B------:R-:W-:Y:S01]  /*0480*/  IMAD.HI.U32 R6, R6, R13, RZ ;  /* 0x0000000d06067227 */ /* 0x000fe200078e00ff */
[----:B------:R-:W-:-:S03]  /*0490*/  LOP3.LUT R24, RZ, R5, RZ, 0x33, !PT ;  /* 0x00000005ff187212 */ /* 0x000fc600078e33ff */
[----:B------:R-:W-:-:S04]  /*04a0*/  IMAD.MOV R6, RZ, RZ, -R6 ;  /* 0x000000ffff067224 */ /* 0x000fc800078e0a06 */
[----:B------:R-:W-:Y:S02]  /*04b0*/  IMAD R13, R9, R6, R13 ;  /* 0x00000006090d7224 */ /* 0x000fe400078e020d */
[----:B------:R-:W-:Y:S01]  /*04c0*/  IMAD.MOV.U32 R6, RZ, RZ, RZ ;  /* 0x000000ffff067224 */ /* 0x000fe200078e00ff */
[----:B0-----:R-:W0:Y:S02]  /*04d0*/  MUFU.RCP R19, R19 ;  /* 0x0000001300137308 */ /* 0x001e240000001000 */
[----:B------:R-:W-:-:S13]  /*04e0*/  ISETP.GT.U32.AND P0, PT, R4, R13, PT ;  /* 0x0000000d0400720c */ /* 0x000fda0003f04070 */
[----:B------:R-:W-:Y:S02]  /*04f0*/  @!P0 IADD3 R13, PT, PT, R13, -R9, RZ ;  /* 0x800000090d0d8210 */ /* 0x000fe40007ffe0ff */
[----:B0-----:R-:W-:Y:S02]  /*0500*/  IADD3 R7, PT, PT, R19, 0xffffffe, RZ ;  /* 0x0ffffffe13077810 */ /* 0x001fe40007ffe0ff */
[----:B------:R-:W-:Y:S02]  /*0510*/  ISETP.GT.U32.AND P1, PT, R4, R13, PT ;  /* 0x0000000d0400720c */ /* 0x000fe40003f24070 */
[----:B------:R-:W-:Y:S02]  /*0520*/  MOV R4, R9 ;  /* 0x0000000900047202 */ /* 0x000fe40000000f00 */
[----:B------:R-:W0:Y:S09]  /*0530*/  F2I.FTZ.U32.TRUNC.NTZ R7, R7 ;  /* 0x0000000700077305 */ /* 0x000e32000021f000 */
[----:B------:R-:W-:Y:S01]  /*0540*/  @!P1 IMAD.IADD R13, R13, 0x1, -R9 ;  /* 0x000000010d0d9824 */ /* 0x000fe200078e0a09 */
[----:B------:R-:W-:-:S02]  /*0550*/  ISETP.GE.AND P1, PT, R18, RZ, PT ;  /* 0x000000ff1200720c */ /* 0x000fc40003f26270 */
[----:B0-----:R-:W-:-:S05]  /*0560*/  IADD3 R20, PT, PT, RZ, -R7, RZ ;  /* 0x80000007ff147210 */ /* 0x001fca0007ffe0ff */
[----:B------:R-:W-:-:S04]  /*0570*/  IMAD R19, R20, R9, RZ ;  /* 0x0000000914137224 */ /* 0x000fc800078e02ff */
[----:B------:R-:W-:Y:S01]  /*0580*/  IMAD.HI.U32 R6, R7, R19, R6 ;  /* 0x0000001307067227 */ /* 0x000fe200078e0006 */
[----:B------:R-:W-:-:S05]  /*0590*/  MOV R19, R21 ;  /* 0x0000001500137202 */ /* 0x000fca0000000f00 */
[----:B------:R-:W-:-:S04]  /*05a0*/  IMAD.HI.U32 R7, R6, R19, RZ ;  /* 0x0000001306077227 */ /* 0x000fc800078e00ff */
[----:B------:R-:W-:-:S04]  /*05b0*/  IMAD.MOV R20, RZ, RZ, -R7 ;  /* 0x000000ffff147224 */ /* 0x000fc800078e0a07 */
[----:B------:R-:W-:Y:S02]  /*05c0*/  IMAD R7, R9, R20, R19 ;  /* 0x0000001409077224 */ /* 0x000fe400078e0213 */
[----:B------:R-:W-:-:S03]  /*05d0*/  IMAD R19, R8, R5, R12 ;  /* 0x0000000508137224 */ /* 0x000fc600078e020c */
[----:B------:R-:W-:Y:S01]  /*05e0*/  ISETP.GT.U32.AND P0, PT, R4, R7, PT ;  /* 0x000000070400720c */ /* 0x000fe20003f04070 */
[----:B------:R-:W-:-:S12]  /*05f0*/  IMAD.WIDE R18, R19, 0x4, R16 ;  /* 0x0000000413127825 */ /* 0x000fd800078e0210 */
[----:B------:R-:W-:Y:S02]  /*0600*/  @!P0 IADD3 R7, PT, PT, R7, -R9, RZ ;  /* 0x8000000907078210 */ /* 0x000fe40007ffe0ff */
[----:B------:R-:W-:Y:S02]  /*0610*/  ISETP.GE.AND P0, PT, R11, RZ, PT ;  /* 0x000000ff0b00720c */ /* 0x000fe40003f06270 */
[----:B------:R-:W-:-:S11]  /*0620*/  ISETP.GT.U32.AND P2, PT, R4, R7, PT ;  /* 0x000000070400720c */ /* 0x000fd60003f44070 */
[----:B------:R-:W-:Y:S02]  /*0630*/  @!P0 IADD3 R13, PT, PT, -R13, RZ, RZ ;  /* 0x000000ff0d0d8210 */ /* 0x000fe40007ffe1ff */
[----:B------:R-:W-:Y:S02]  /*0640*/  @!P2 IADD3 R7, PT, PT, R7, -R9, RZ ;  /* 0x800000090707a210 */ /* 0x000fe40007ffe0ff */
[----:B------:R-:W-:-:S03]  /*0650*/  ISETP.NE.AND P2, PT, R5, RZ, PT ;  /* 0x000000ff0500720c */ /* 0x000fc60003f45270 */
[----:B------:R-:W-:Y:S01]  /*0660*/  @!P1 IMAD.MOV R7, RZ, RZ, -R7 ;  /* 0x000000ffff079224 */ /* 0x000fe200078e0a07 */
[----:B------:R-:W-:-:S04]  /*0670*/  SEL R9, R24, R13, !P2 ;  /* 0x0000000d18097207 */ /* 0x000fc80005000000 */
[----:B------:R-:W-:Y:S01]  /*0680*/  SEL R24, R24, R7, !P2 ;  /* 0x0000000718187207 */ /* 0x000fe20005000000 */
[----:B------:R-:W-:Y:S01]  /*0690*/  IMAD R27, R8, R5, R9 ;  /* 0x00000005081b7224 */ /* 0x000fe200078e0209 */
[----:B------:R0:W2:Y:S03]  /*06a0*/  LDG.E R7, desc[UR10][R18.64] ;  /* 0x0000000a12077981 */ /* 0x0000a6000c1e1900 */
[----:B------:R-:W-:-:S04]  /*06b0*/  IMAD.WIDE R26, R27, 0x4, R16 ;  /* 0x000000041b1a7825 */ /* 0x000fc800078e0210 */
[-C--:B------:R-:W-:Y:S02]  /*06c0*/  IMAD R21, R8, R5.reuse, R24 ;  /* 0x0000000508157224 */ /* 0x080fe400078e0218 */
[CC--:B------:R-:W-:Y:S01]  /*06d0*/  IMAD R29, R0.reuse, R5.reuse, R9 ;  /* 0x00000005001d7224 */ /* 0x0c0fe200078e0209 */
[----:B0-----:R-:W0:Y:S01]  /*06e0*/  LDC.64 R18, c[0x0][0x390] ;  /* 0x0000e400ff127b82 */ /* 0x001e220000000a00 */
[--C-:B------:R-:W-:Y:S01]  /*06f0*/  IMAD.WIDE R20, R21, 0x4, R16.reuse ;  /* 0x0000000415147825 */ /* 0x100fe200078e0210 */
[----:B------:R-:W2:Y:S03]  /*0700*/  LDG.E R26, desc[UR10][R26.64] ;  /* 0x0000000a1a1a7981 */ /* 0x000ea6000c1e1900 */
[----:B------:R-:W-:Y:S01]  /*0710*/  IMAD.WIDE R28, R29, 0x4, R16 ;  /* 0x000000041d1c7825 */ /* 0x000fe200078e0210 */
[----:B------:R1:W3:Y:S03]  /*0720*/  LDG.E R13, desc[UR10][R20.64] ;  /* 0x0000000a140d7981 */ /* 0x0002e6000c1e1900 */
[-C--:B------:R-:W-:Y:S01]  /*0730*/  IMAD R23, R0, R5.reuse, R24 ;  /* 0x0000000500177224 */ /* 0x080fe200078e0218 */
[----:B------:R-:W4:Y:S01]  /*0740*/  LDG.E R11, desc[UR10][R28.64] ;  /* 0x0000000a1c0b7981 */ /* 0x000f22000c1e1900 */
[----:B------:R-:W-:-:S02]  /*0750*/  IMAD R9, R10, R5, R9 ;  /* 0x000000050a097224 */ /* 0x000fc400078e0209 */
[----:B------:R-:W-:-:S04]  /*0760*/  IMAD.WIDE R22, R23, 0x4, R16 ;  /* 0x0000000417167825 */ /* 0x000fc800078e0210 */
[-C--:B------:R-:W-:Y:S02]  /*0770*/  IMAD R25, R10, R5.reuse, R12 ;  /* 0x000000050a197224 */ /* 0x080fe400078e020c */
[----:B-1----:R-:W-:Y:S02]  /*0780*/  IMAD.WIDE R20, R9, 0x4, R16 ;  /* 0x0000000409147825 */ /* 0x002fe400078e0210 */
[----:B------:R1:W5:Y:S02]  /*0790*/  LDG.E R9, desc[UR10][R22.64] ;  /* 0x0000000a16097981 */ /* 0x000364000c1e1900 */
[----:B------:R-:W-:Y:S02]  /*07a0*/  IMAD R27, R0, R5, R12 ;  /* 0x00000005001b7224 */ /* 0x000fe400078e020c */
[----:B------:R-:W5:Y:S01]  /*07b0*/  LDG.E R20, desc[UR10][R20.64] ;  /* 0x0000000a14147981 */ /* 0x000f62000c1e1900 */
[----:B-1----:R-:W-:-:S04]  /*07c0*/  IMAD.WIDE R22, R25, 0x4, R16 ;  /* 0x0000000419167825 */ /* 0x002fc800078e0210 */
[----:B------:R-:W-:Y:S02]  /*07d0*/  IMAD R25, R10, R5, R24 ;  /* 0x000000050a197224 */ /* 0x000fe400078e0218 */
[----:B------:R-:W5:Y:S02]  /*07e0*/  LDG.E R22, desc[UR10][R22.64] ;  /* 0x0000000a16167981 */ /* 0x000f64000c1e1900 */
[----:B------:R-:W-:-:S04]  /*07f0*/  IMAD.WIDE R24, R25, 0x4, R16 ;  /* 0x0000000419187825 */ /* 0x000fc800078e0210 */
[C---:B0-----:R-:W-:Y:S02]  /*0800*/  IMAD.WIDE R18, R27.reuse, 0x4, R18 ;  /* 0x000000041b127825 */ /* 0x041fe400078e0212 */
[----:B------:R-:W5:Y:S02]  /*0810*/  LDG.E R24, desc[UR10][R24.64] ;  /* 0x0000000a18187981 */ /* 0x000f64000c1e1900 */
[----:B------:R-:W-:Y:S02]  /*0820*/  IMAD.WIDE R28, R27, 0x4, R16 ;  /* 0x000000041b1c7825 */ /* 0x000fe400078e0210 */
[----:B------:R-:W5:Y:S04]  /*0830*/  LDG.E R18, desc[UR10][R18.64] ;  /* 0x0000000a12127981 */ /* 0x000f68000c1e1900 */
[----:B------:R-:W5:Y:S01]  /*0840*/  LDG.E R28, desc[UR10][R28.64] ;  /* 0x0000000a1c1c7981 */ /* 0x000f62000c1e1900 */
[----:B------:R-:W-:-:S04]  /*0850*/  IADD3 R12, PT, PT, R3, R12, RZ ;  /* 0x0000000c030c7210 */ /* 0x000fc80007ffe0ff */
[----:B------:R-:W-:Y:S01]  /*0860*/  ISETP.GE.AND P0, PT, R12, R5, PT ;  /* 0x000000050c00720c */ /* 0x000fe20003f06270 */
[----:B--2---:R-:W-:-:S04]  /*0870*/  FADD R26, R26, R7 ;  /* 0x000000071a1a7221 */ /* 0x004fc80000000000 */
[----:B---3--:R-:W-:-:S04]  /*0880*/  FADD R26, R13, R26 ;  /* 0x0000001a0d1a7221 */ /* 0x008fc80000000000 */
[----:B----4-:R-:W-:-:S04]  /*0890*/  FADD R26, R11, R26 ;  /* 0x0000001a0b1a7221 */ /* 0x010fc80000000000 */
[----:B-----5:R-:W-:-:S04]  /*08a0*/  FADD R9, R9, R26 ;  /* 0x0000001a09097221 */ /* 0x020fc80000000000 */
[----:B------:R-:W-:-:S04]  /*08b0*/  FADD R9, R20, R9 ;  /* 0x0000000914097221 */ /* 0x000fc80000000000 */
[----:B------:R-:W-:-:S04]  /*08c0*/  FADD R9, R22, R9 ;  /* 0x0000000916097221 */ /* 0x000fc80000000000 */
[----:B------:R-:W-:-:S04]  /*08d0*/  FADD R9, R24, R9 ;  /* 0x0000000918097221 */ /* 0x000fc80000000000 */
[----:B------:R-:W-:-:S04]  /*08e0*/  FFMA R9, R18, UR9, R9 ;  /* 0x0000000912097c23 */ /* 0x000fc80008000009 */
[----:B------:R-:W-:Y:S01]  /*08f0*/  FFMA R9, R9, UR12, R28 ;  /* 0x0000000c09097c23 */ /* 0x000fe2000800001c */
[----:B------:R-:W-:-:S04]  /*0900*/  IMAD.WIDE R18, R27, 0x4, R14 ;  /* 0x000000041b127825 */ /* 0x000fc800078e020e */
[----:B------:R-:W-:-:S04]  /*0910*/  FMNMX.NAN R9, R9, 1, PT ;  /* 0x3f80000009097809 */ /* 0x000fc80003820000 */
[----:B------:R-:W-:-:S05]  /*0920*/  FMNMX.NAN R9, R9, -1, !PT ;  /* 0xbf80000009097809 */ /* 0x000fca0007820000 */
[----:B------:R0:W-:Y:S01]  /*0930*/  STG.E desc[UR10][R18.64], R9 ;  /* 0x0000000912007986 */ /* 0x0001e2000c10190a */
[----:B------:R-:W-:Y:S05]  /*0940*/  @!P0 BRA `(.L_x_2) ;  /* 0xfffffff800b08947 */ /* 0x000fea000383ffff */
.L_x_1:
[----:B------:R-:W-:Y:S05]  /*0950*/  BSYNC.RECONVERGENT B0 ;  /* 0x0000000000007941 */ /* 0x000fea0003800200 */
.L_x_0:
[----:B------:R-:W-:-:S04]  /*0960*/  IADD3 R0, PT, PT, R0, UR5, RZ ;  /* 0x0000000500007c10 */ /* 0x000fc8000fffe0ff */
[----:B------:R-:W-:-:S13]  /*0970*/  ISETP.GE.AND P0, PT, R0, R5, PT ;  /* 0x000000050000720c */ /* 0x000fda0003f06270 */
[----:B------:R-:W-:Y:S05]  /*0980*/  @!P0 BRA `(.L_x_3) ;  /* 0xfffffff400f08947 */ /* 0x000fea000383ffff */
[----:B------:R-:W-:Y:S05]  /*0990*/  EXIT ;  /* 0x000000000000794d */ /* 0x000fea0003800000 */
.L_x_4:
[----:B------:R-:W-:-:S00]  /*09a0*/  BRA `(.L_x_4) ;  /* 0xfffffffc00fc7947 */ /* 0x000fc0000383ffff */
[----:B------:R-:W-:-:S00]  /*09b0*/  NOP ;  /* 0x0000000000007918 */ /* 0x000fc00000000000 */
        /* <DEDUP_REMOVED lines=12> */
.L_x_17:


//--------------------- .text._Z10Ca9iKernelPiPKiiPf --------------------------
	.section	.text._Z10Ca9iKernelPiPKiiPf,"ax",@progbits
	.align	128
        .global         _Z10Ca9iKernelPiPKiiPf
        .type           _Z10Ca9iKernelPiPKiiPf,@function
        .size           _Z10Ca9iKernelPiPKiiPf,(.L_x_18 - _Z10Ca9iKernelPiPKiiPf)
        .other          _Z10Ca9iKernelPiPKiiPf,@"STO_CUDA_ENTRY STV_DEFAULT"
_Z10Ca9iKernelPiPKiiPf:
.text._Z10Ca9iKernelPiPKiiPf:
        /* <DEDUP_REMOVED lines=15> */
[----:B------:R-:W-:-:S02]  /*00f0*/  UIADD3 UR4, UPT, UPT, UR4, -0x1, URZ ;  /* 0xffffffff04047890 */ /* 0x000fc4000fffe0ff */
[----:B--2---:R-:W-:Y:S01]  /*0100*/  UIMAD UR5, UR5, UR6, URZ ;  /* 0x00000006050572a4 */ /* 0x004fe2000f8e02ff */
[C---:B0-----:R-:W-:Y:S02]  /*0110*/  IMAD R2, R3.reuse, UR7, R2 ;  /* 0x0000000703027c24 */ /* 0x041fe4000f8e0202 */
[----:B-1-34-:R-:W-:-:S09]  /*0120*/  IMAD R3, R3, UR8, RZ ;  /* 0x0000000803037c24 */ /* 0x01afd2000f8e02ff */
.L_x_8:
[----:B------:R-:W0:Y:S01]  /*0130*/  LDCU UR6, c[0x0][0x390] ;  /* 0x00007200ff0677ac */ /* 0x000e220008000800 */
[----:B------:R-:W-:Y:S01]  /*0140*/  BSSY.RECONVERGENT B0, `(.L_x_5) ;  /* 0x000007b000007945 */ /* 0x000fe20003800200 */
[----:B0-----:R-:W-:-:S05]  /*0150*/  IMAD.U32 R5, RZ, RZ, UR6 ;  /* 0x00000006ff057e24 */ /* 0x001fca000f8e00ff */
[----:B------:R-:W-:-:S13]  /*0160*/  ISETP.GE.AND P0, PT, R2, R5, PT ;  /* 0x000000050200720c */ /* 0x000fda0003f06270 */
[----:B------:R-:W-:Y:S05]  /*0170*/  @P0 BRA `(.L_x_6) ;  /* 0x0000000400dc0947 */ /* 0x000fea0003800000 */
[----:B------:R-:W-:Y:S01]  /*0180*/  IABS R4, R5 ;  /* 0x0000000500047213 */ /* 0x000fe20000000000 */
[----:B------:R-:W-:Y:S02]  /*0190*/  HFMA2 R6, -RZ, RZ, 0, 0 ;  /* 0x00000000ff067431 */ /* 0x000fe400000001ff */
[C---:B------:R-:W-:Y:S01]  /*01a0*/  VIADD R8, R0.reuse, UR4 ;  /* 0x0000000400087c36 */ /* 0x040fe20008000000 */
[----:B------:R-:W0:Y:S01]  /*01b0*/  LDC.64 R14, c[0x0][0x380] ;  /* 0x0000e000ff0e7b82 */ /* 0x000e220000000a00 */
[----:B------:R-:W1:Y:S01]  /*01c0*/  I2F.RP R9, R4 ;  /* 0x0000000400097306 */ /* 0x000e620000209400 */
[----:B------:R-:W-:Y:S02]  /*01d0*/  VIADD R10, R0, 0x1 ;  /* 0x00000001000a7836 */ /* 0x000fe40000000000 */
[----:B------:R-:W-:-:S03]  /*01e0*/  IABS R12, R8 ;  /* 0x00000008000c7213 */ /* 0x000fc60000000000 */
[----:B------:R-:W-:Y:S01]  /*01f0*/  IABS R13, R10 ;  /* 0x0000000a000d7213 */ /* 0x000fe20000000000 */
[----:B------:R-:W2:Y:S01]  /*0200*/  LDC.64 R16, c[0x0][0x388] ;  /* 0x0000e200ff107b82 */ /* 0x000ea20000000a00 */
[----:B-1----:R-:W1:Y:S02]  /*0210*/  MUFU.RCP R9, R9 ;  /* 0x0000000900097308 */ /* 0x002e640000001000 */
[----:B-1----:R-:W-:-:S06]  /*0220*/  VIADD R7, R9, 0xffffffe ;  /* 0x0ffffffe09077836 */ /* 0x002fcc0000000000 */
[----:B------:R-:W1:Y:S02]  /*0230*/  F2I.FTZ.U32.TRUNC.NTZ R7, R7 ;  /* 0x0000000700077305 */ /* 0x000e64000021f000 */
[----:B-1----:R-:W-:-:S05]  /*0240*/  IADD3 R11, PT, PT, RZ, -R7, RZ ;  /* 0x80000007ff0b7210 */ /* 0x002fca0007ffe0ff */
[----:B------:R-:W-:-:S04]  /*0250*/  IMAD R11, R11, R4, RZ ;  /* 0x000000040b0b7224 */ /* 0x000fc800078e02ff */
[----:B------:R-:W-:-:S04]  /*0260*/  IMAD.HI.U32 R6, R7, R11, R6 ;  /* 0x0000000b07067227 */ /* 0x000fc800078e0006 */
[----:B------:R-:W-:Y:S01]  /*0270*/  IMAD.MOV.U32 R11, RZ, RZ, R12 ;  /* 0x000000ffff0b7224 */ /* 0x000fe200078e000c */
[----:B------:R-:W-:Y:S01]  /*0280*/  MOV R12, R2 ;  /* 0x00000002000c7202 */ /* 0x000fe20000000f00 */
        /* <DEDUP_REMOVED lines=8> */
[----:B------:R-:W-:Y:S01]  /*0310*/  @!P1 IMAD.IADD R9, R9, 0x1, -R4 ;  /* 0x0000000109099824 */ /* 0x000fe200078e0a04 */
[----:B------:R-:W-:Y:S02]  /*0320*/  ISETP.GE.AND P1, PT, R10, RZ, PT ;  /* 0x000000ff0a00720c */ /* 0x000fe40003f26270 */
[----:B------:R-:W-:Y:S02]  /*0330*/  @!P0 IADD3 R7, PT, PT, R7, -R4, RZ ;  /* 0x8000000407078210 */ /* 0x000fe40007ffe0ff */
[C---:B------:R-:W-:Y:S02]  /*0340*/  ISETP.GT.U32.AND P3, PT, R4.reuse, R9, PT ;  /* 0x000000090400720c */ /* 0x040fe40003f64070 */
[----:B------:R-:W-:Y:S02]  /*0350*/  ISETP.GT.U32.AND P2, PT, R4, R7, PT ;  /* 0x000000070400720c */ /* 0x000fe40003f44070 */
[----:B------:R-:W-:Y:S02]  /*0360*/  ISETP.GE.AND P0, PT, R8, RZ, PT ;  /* 0x000000ff0800720c */ /* 0x000fe40003f06270 */
[----:B------:R-:W-:-:S07]  /*0370*/  LOP3.LUT R10, RZ, R5, RZ, 0x33, !PT ;  /* 0x00000005ff0a7212 */ /* 0x000fce00078e33ff */
[----:B------:R-:W-:Y:S02]  /*0380*/  @!P3 IMAD.IADD R9, R9, 0x1, -R4 ;  /* 0x000000010909b824 */ /* 0x000fe400078e0a04 */
[----:B------:R-:W-:Y:S02]  /*0390*/  @!P2 IADD3 R7, PT, PT, R7, -R4, RZ ;  /* 0x800000040707a210 */ /* 0x000fe40007ffe0ff */
[----:B------:R-:W-:Y:S01]  /*03a0*/  ISETP.NE.AND P2, PT, R5, RZ, PT ;  /* 0x000000ff0500720c */ /* 0x000fe20003f45270 */
[----:B------:R-:W-:Y:S01]  /*03b0*/  @!P1 IMAD.MOV R9, RZ, RZ, -R9 ;  /* 0x000000ffff099224 */ /* 0x000fe200078e0a09 */
[----:B------:R-:W-:-:S04]  /*03c0*/  @!P0 IADD3 R7, PT, PT, -R7, RZ, RZ ;  /* 0x000000ff07078210 */ /* 0x000fc80007ffe1ff */
[C---:B------:R-:W-:Y:S02]  /*03d0*/  SEL R8, R10.reuse, R7, !P2 ;  /* 0x000000070a087207 */ /* 0x040fe40005000000 */
[----:B0-2---:R-:W-:-:S07]  /*03e0*/  SEL R10, R10, R9, !P2 ;  /* 0x000000090a0a7207 */ /* 0x005fce0005000000 */
.L_x_7:
[----:B------:R-:W-:Y:S01]  /*03f0*/  IMAD.U32 R5, RZ, RZ, UR9 ;  /* 0x00000009ff057e24 */ /* 0x000fe2000f8e00ff */
[C---:B------:R-:W-:Y:S02]  /*0400*/  IADD3 R11, PT, PT, R12.reuse, UR4, RZ ;  /* 0x000000040c0b7c10 */ /* 0x040fe4000fffe0ff */
[----:B------:R-:W-:Y:S01]  /*0410*/  IADD3 R18, PT, PT, R12, 0x1, RZ ;  /* 0x000000010c127810 */ /* 0x000fe20007ffe0ff */
[-C--:B------:R-:W-:Y:S01]  /*0420*/  IMAD R29, R8, R5.reuse, R12 ;  /* 0x00000005081d7224 */ /* 0x080fe200078e020c */
[----:B------:R-:W-:Y:S02]  /*0430*/  IABS R9, R5 ;  /* 0x0000000500097213 */ /* 0x000fe40000000000 */
[----:B------:R-:W-:Y:S01]  /*0440*/  IABS R13, R11 ;  /* 0x0000000b000d7213 */ /* 0x000fe20000000000 */
[----:B------:R-:W-:Y:S01]  /*0450*/  IMAD.WIDE R28, R29, 0x4, R16 ;  /* 0x000000041d1c7825 */ /* 0x000fe200078e0210 */
[----:B------:R-:W0:Y:S01]  /*0460*/  I2F.RP R19, R9 ;  /* 0x0000000900137306 */ /* 0x000e220000209400 */
[----:B------:R-:W-:-:S02]  /*0470*/  IABS R21, R18 ;  /* 0x0000001200157213 */ /* 0x000fc40000000000 */
[----:B------:R-:W-:Y:S01]  /*0480*/  IMAD.HI.U32 R6, R6, R13, RZ ;  /* 0x0000000d06067227 */ /* 0x000fe200078e00ff */
[----:B------:R-:W-:Y:S02]  /*0490*/  ISETP.GE.AND P2, PT, R11, RZ, PT ;  /* 0x000000ff0b00720c */ /* 0x000fe40003f46270 */
[----:B------:R-:W-:Y:S01]  /*04a0*/  LOP3.LUT R26, RZ, R5, RZ, 0x33, !PT ;  /* 0x00000005ff1a7212 */ /* 0x000fe200078e33ff */
[----:B------:R-:W2:Y:S01]  /*04b0*/  LDG.E R11, desc[UR10][R28.64] ;  /* 0x0000000a1c0b7981 */ /* 0x000ea2000c1e1900 */
[----:B------:R-:W-:-:S05]  /*04c0*/  IADD3 R6, PT, PT, -R6, RZ, RZ ;  /* 0x000000ff06067210 */ /* 0x000fca0007ffe1ff */
[----:B------:R-:W-:Y:S01]  /*04d0*/  IMAD R13, R9, R6, R13 ;  /* 0x00000006090d7224 */ /* 0x000fe200078e020d */
[----:B0-----:R-:W0:Y:S01]  /*04e0*/  MUFU.RCP R19, R19 ;  /* 0x0000001300137308 */ /* 0x001e220000001000 */
[----:B------:R-:W-:-:S03]  /*04f0*/  IMAD.MOV.U32 R6, RZ, RZ, RZ ;  /* 0x000000ffff067224 */ /* 0x000fc600078e00ff */
[----:B------:R-:W-:-:S13]  /*0500*/  ISETP.GT.U32.AND P0, PT, R4, R13, PT ;  /* 0x0000000d0400720c */ /* 0x000fda0003f04070 */
[----:B------:R-:W-:Y:S02]  /*0510*/  @!P0 IMAD.IADD R13, R13, 0x1, -R9 ;  /* 0x000000010d0d8824 */ /* 0x000fe400078e0a09 */
[----:B0-----:R-:W-:-:S03]  /*0520*/  VIADD R7, R19, 0xffffffe ;  /* 0x0ffffffe13077836 */ /* 0x001fc60000000000 */
[----:B------:R-:W-:Y:S01]  /*0530*/  ISETP.GT.U32.AND P0, PT, R4, R13, PT ;  /* 0x0000000d0400720c */ /* 0x000fe20003f04070 */
[--C-:B------:R-:W-:Y:S02]  /*0540*/  IMAD.MOV.U32 R4, RZ, RZ, R9.reuse ;  /* 0x000000ffff047224 */ /* 0x100fe400078e0009 */
[----:B------:R-:W0:Y:S10]  /*0550*/  F2I.FTZ.U32.TRUNC.NTZ R7, R7 ;  /* 0x0000000700077305 */ /* 0x000e34000021f000 */
[----:B------:R-:W-:Y:S01]  /*0560*/  @!P0 IMAD.IADD R13, R13, 0x1, -R9 ;  /* 0x000000010d0d8824 */ /* 0x000fe200078e0a09 */
[----:B------:R-:W-:-:S03]  /*0570*/  ISETP.NE.AND P0, PT, R5, RZ, PT ;  /* 0x000000ff0500720c */ /* 0x000fc60003f05270 */
[----:B------:R-:W-:Y:S02]  /*0580*/  @!P2 IMAD.MOV R13, RZ, RZ, -R13 ;  /* 0x000000ffff0da224 */ /* 0x000fe400078e0a0d */
[----:B0-----:R-:W-:-:S03]  /*0590*/  IMAD.MOV R20, RZ, RZ, -R7 ;  /* 0x000000ffff147224 */ /* 0x001fc600078e0a07 */
[----:B------:R-:W-:Y:S01]  /*05a0*/  SEL R27, R26, R13, !P0 ;  /* 0x0000000d1a1b7207 */ /* 0x000fe20004000000 */
[----:B------:R-:W-:-:S04]  /*05b0*/  IMAD R19, R20, R9, RZ ;  /* 0x0000000914137224 */ /* 0x000fc800078e02ff */
[----:B------:R-:W-:Y:S01]  /*05c0*/  IMAD.HI.U32 R6, R7, R19, R6 ;  /* 0x0000001307067227 */ /* 0x000fe200078e0006 */
[----:B------:R-:W-:-:S03]  /*05d0*/  MOV R19, R21 ;  /* 0x0000001500137202 */ /* 0x000fc60000000f00 */
[----:B------:R-:W-:Y:S02]  /*05e0*/  IMAD R23, R8, R5, R27 ;  /* 0x0000000508177224 */ /* 0x000fe400078e021b */
[----:B------:R-:W-:-:S05]  /*05f0*/  IMAD.HI.U32 R7, R6, R19, RZ ;  /* 0x0000001306077227 */ /* 0x000fca00078e00ff */
[----:B------:R-:W-:-:S05]  /*0600*/  IADD3 R20, PT, PT, -R7, RZ, RZ ;  /* 0x000000ff07147210 */ /* 0x000fca0007ffe1ff */
[----:B------:R-:W-:-:S05]  /*0610*/  IMAD R7, R9, R20, R19 ;  /* 0x0000001409077224 */ /* 0x000fca00078e0213 */
[----:B------:R-:W-:-:S13]  /*0620*/  ISETP.GT.U32.AND P1, PT, R4, R7, PT ;  /* 0x000000070400720c */ /* 0x000fda0003f24070 */
[----:B------:R-:W-:Y:S02]  /*0630*/  @!P1 IADD3 R7, PT, PT, R7, -R9, RZ ;  /* 0x8000000907079210 */ /* 0x000fe40007ffe0ff */
[----:B------:R-:W-:Y:S02]  /*0640*/  ISETP.GE.AND P1, PT, R18, RZ, PT ;  /* 0x000000ff1200720c */ /* 0x000fe40003f26270 */
[----:B------:R-:W-:-:S13]  /*0650*/  ISETP.GT.U32.AND P3, PT, R4, R7, PT ;  /* 0x000000070400720c */ /* 0x000fda0003f64070 */
[----:B------:R-:W-:-:S04]  /*0660*/  @!P3 IADD3 R7, PT, PT, R7, -R9, RZ ;  /* 0x800000090707b210 */ /* 0x000fc80007ffe0ff */
[----:B------:R-:W-:-:S04]  /*0670*/  @!P1 IADD3 R7, PT, PT, -R7, RZ, RZ ;  /* 0x000000ff07079210 */ /* 0x000fc80007ffe1ff */
[----:B------:R-:W-:Y:S01]  /*0680*/  SEL R26, R26, R7, !P0 ;  /* 0x000000071a1a7207 */ /* 0x000fe20004000000 */
[----:B------:R-:W-:-:S04]  /*0690*/  IMAD R7, R0, R5, R12 ;  /* 0x0000000500077224 */ /* 0x000fc800078e020c */
[----:B------:R-:W-:-:S04]  /*06a0*/  IMAD.WIDE R18, R7, 0x4, R16 ;  /* 0x0000000407127825 */ /* 0x000fc800078e0210 */
[-CC-:B------:R-:W-:Y:S01]  /*06b0*/  IMAD R13, R8, R5.reuse, R26.reuse ;  /* 0x00000005080d7224 */ /* 0x180fe200078e021a */
[----:B------:R0:W3:Y:S01]  /*06c0*/  LDG.E R9, desc[UR10][R18.64] ;  /* 0x0000000a12097981 */ /* 0x0000e2000c1e1900 */
[CC--:B------:R-:W-:Y:S02]  /*06d0*/  IMAD R21, R0.reuse, R5.reuse, R27 ;  /* 0x0000000500157224 */ /* 0x0c0fe400078e021b */
[----:B------:R-:W-:Y:S02]  /*06e0*/  IMAD R25, R0, R5, R26 ;  /* 0x0000000500197224 */ /* 0x000fe400078e021a */
[----:B------:R-:W-:-:S04]  /*06f0*/  IMAD.WIDE R22, R23, 0x4, R16 ;  /* 0x0000000417167825 */ /* 0x000fc800078e0210 */
[--C-:B0-----:R-:W-:Y:S02]  /*0700*/  IMAD.WIDE R18, R13, 0x4, R16.reuse ;  /* 0x000000040d127825 */ /* 0x101fe400078e0210 */
[----:B------:R0:W2:Y:S02]  /*0710*/  LDG.E R13, desc[UR10][R22.64] ;  /* 0x0000000a160d7981 */ /* 0x0000a4000c1e1900 */
[--C-:B------:R-:W-:Y:S02]  /*0720*/  IMAD.WIDE R20, R21, 0x4, R16.reuse ;  /* 0x0000000415147825 */ /* 0x100fe400078e0210 */
[----:B------:R-:W2:Y:S02]  /*0730*/  LDG.E R18, desc[UR10][R18.64] ;  /* 0x0000000a12127981 */ /* 0x000ea4000c1e1900 */
[----:B------:R-:W-:Y:S02]  /*0740*/  IMAD.WIDE R24, R25, 0x4, R16 ;  /* 0x0000000419187825 */ /* 0x000fe400078e0210 */
[----:B------:R-:W4:Y:S02]  /*0750*/  LDG.E R20, desc[UR10][R20.64] ;  /* 0x0000000a14147981 */ /* 0x000f24000c1e1900 */
[----:B------:R-:W-:-:S02]  /*0760*/  IMAD R29, R10, R5, R12 ;  /* 0x000000050a1d7224 */ /* 0x000fc400078e020c */
[CC--:B------:R-:W-:Y:S01]  /*0770*/  IMAD R27, R10.reuse, R5.reuse, R27 ;  /* 0x000000050a1b7224 */ /* 0x0c0fe200078e021b */
[----:B------:R-:W4:Y:S01]  /*0780*/  LDG.E R25, desc[UR10][R24.64] ;  /* 0x0000000a18197981 */ /* 0x000f22000c1e1900 */
[----:B0-----:R-:W-:Y:S02]  /*0790*/  IMAD R23, R10, R5, R26 ;  /* 0x000000050a177224 */ /* 0x001fe400078e021a */
[----:B------:R-:W-:-:S04]  /*07a0*/  IMAD.WIDE R28, R29, 0x4, R16 ;  /* 0x000000041d1c7825 */ /* 0x000fc800078e0210 */
[--C-:B------:R-:W-:Y:S02]  /*07b0*/  IMAD.WIDE R26, R27, 0x4, R16.reuse ;  /* 0x000000041b1a7825 */ /* 0x100fe400078e0210 */
[----:B------:R-:W5:Y:S02]  /*07c0*/  LDG.E R28, desc[UR10][R28.64] ;  /* 0x0000000a1c1c7981 */ /* 0x000f64000c1e1900 */
[----:B------:R-:W-:Y:S02]  /*07d0*/  IMAD.WIDE R22, R23, 0x4, R16 ;  /* 0x0000000417167825 */ /* 0x000fe400078e0210 */
[----:B------:R-:W5:Y:S04]  /*07e0*/  LDG.E R27, desc[UR10][R26.64] ;  /* 0x0000000a1a1b7981 */ /* 0x000f68000c1e1900 */
[----:B------:R-:W5:Y:S01]  /*07f0*/  LDG.E R22, desc[UR10][R22.64] ;  /* 0x0000000a16167981 */ /* 0x000f62000c1e1900 */
[----:B------:R-:W-:Y:S01]  /*0800*/  IMAD.IADD R12, R3, 0x1, R12 ;  /* 0x00000001030c7824 */ /* 0x000fe200078e020c */
[----:B---3--:R-:W-:-:S02]  /*0810*/  ISETP.NE.AND P0, PT, R9, RZ, PT ;  /* 0x000000ff0900720c */ /* 0x008fc40003f05270 */
[----:B--2---:R-:W-:Y:S01]  /*0820*/  IADD3 R11, PT, PT, R18, R11, R13 ;  /* 0x0000000b120b7210 */ /* 0x004fe20007ffe00d */
[----:B------:R-:W-:-:S03]  /*0830*/  IMAD.MOV.U32 R18, RZ, RZ, 0x3 ;  /* 0x00000003ff127424 */ /* 0x000fc600078e00ff */
[----:B----4-:R-:W-:Y:S02]  /*0840*/  IADD3 R11, PT, PT, R25, R11, R20 ;  /* 0x0000000b190b7210 */ /* 0x010fe40007ffe014 */
[----:B------:R-:W-:Y:S02]  /*0850*/  SEL R18, R18, 0x2, !P0 ;  /* 0x0000000212127807 */ /* 0x000fe40004000000 */
[----:B-----5:R-:W-:-:S04]  /*0860*/  IADD3 R11, PT, PT, R28, R11, R27 ;  /* 0x0000000b1c0b7210 */ /* 0x020fc80007ffe01b */
[----:B------:R-:W-:-:S04]  /*0870*/  IADD3 R11, PT, PT, R22, R11, RZ ;  /* 0x0000000b160b7210 */ /* 0x000fc80007ffe0ff */
[----:B------:R-:W-:-:S04]  /*0880*/  @P0 LOP3.LUT R11, R11, 0xfffffffe, RZ, 0xc0, !PT ;  /* 0xfffffffe0b0b0812 */ /* 0x000fc800078ec0ff */
[----:B------:R-:W-:Y:S01]  /*0890*/  ISETP.NE.AND P0, PT, R11, R18, PT ;  /* 0x000000120b00720c */ /* 0x000fe20003f05270 */
[----:B------:R-:W-:-:S03]  /*08a0*/  IMAD.WIDE R18, R7, 0x4, R14 ;  /* 0x0000000407127825 */ /* 0x000fc600078e020e */
[----:B------:R-:W-:-:S05]  /*08b0*/  SEL R7, RZ, 0x1, P0 ;  /* 0x00000001ff077807 */ /* 0x000fca0000000000 */
[----:B------:R0:W-:Y:S01]  /*08c0*/  STG.E desc[UR10][R18.64], R7 ;  /* 0x0000000712007986 */ /* 0x0001e2000c10190a */
[----:B------:R-:W-:-:S13]  /*08d0*/  ISETP.GE.AND P0, PT, R12, R5, PT ;  /* 0x000000050c00720c */ /* 0x000fda0003f06270 */
[----:B0-----:R-:W-:Y:S05]  /*08e0*/  @!P0 BRA `(.L_x_7) ;  /* 0xfffffff800c08947 */ /* 0x001fea000383ffff */
.L_x_6:
[----:B------:R-:W-:Y:S05]  /*08f0*/  BSYNC.RECONVERGENT B0 ;  /* 0x0000000000007941 */ /* 0x000fea0003800200 */
.L_x_5:
[----:B------:R-:W-:-:S04]  /*0900*/  IADD3 R0, PT, PT, R0, UR5, RZ ;  /* 0x0000000500007c10 */ /* 0x000fc8000fffe0ff */
[----:B------:R-:W-:-:S13]  /*0910*/  ISETP.GE.AND P0, PT, R0, R5, PT ;  /* 0x000000050000720c */ /* 0x000fda0003f06270 */
[----:B------:R-:W-:Y:S05]  /*0920*/  @!P0 BRA `(.L_x_8) ;  /* 0xfffffff800008947 */ /* 0x000fea000383ffff */
[----:B------:R-:W-:Y:S05]  /*0930*/  EXIT ;  /* 0x000000000000794d */ /* 0x000fea0003800000 */
.L_x_9:
        /* <DEDUP_REMOVED lines=12> */
.L_x_18:


//--------------------- .text._Z9GolKernelPiPKii  --------------------------
	.section	.text._Z9GolKernelPiPKii,"ax",@progbits
	.align	128
        .global         _Z9GolKernelPiPKii
        .type           _Z9GolKernelPiPKii,@function
        .size           _Z9GolKernelPiPKii,(.L_x_19 - _Z9GolKernelPiPKii)
        .other          _Z9GolKernelPiPKii,@"STO_CUDA_ENTRY STV_DEFAULT"
_Z9GolKernelPiPKii:
.text._Z9GolKernelPiPKii:
        /* <DEDUP_REMOVED lines=19> */
.L_x_13:
        /* <DEDUP_REMOVED lines=44> */
.L_x_12:
        /* <DEDUP_REMOVED lines=80> */
.L_x_11:
[----:B------:R-:W-:Y:S05]  /*08f0*/  BSYNC.RECONVERGENT B0 ;  /* 0x0000000000007941 */ /* 0x000fea0003800200 */
.L_x_10:
[----:B------:R-:W-:-:S04]  /*0900*/  IADD3 R0, PT, PT, R0, UR5, RZ ;  /* 0x0000000500007c10 */ /* 0x000fc8000fffe0ff */
[----:B------:R-:W-:-:S13]  /*0910*/  ISETP.GE.AND P0, PT, R0, R5, PT ;  /* 0x000000050000720c */ /* 0x000fda0003f06270 */
[----:B------:R-:W-:Y:S05]  /*0920*/  @!P0 BRA `(.L_x_13) ;  /* 0xfffffff800008947 */ /* 0x000fea000383ffff */
[----:B------:R-:W-:Y:S05]  /*0930*/  EXIT ;  /* 0x000000000000794d */ /* 0x000fea0003800000 */
.L_x_14:
        /* <DEDUP_REMOVED lines=12> */
.L_x_19:


//--------------------- .text._Z9addKernelPiPKiS1_ --------------------------
	.section	.text._Z9addKernelPiPKiS1_,"ax",@progbits
	.align	128
        .global         _Z9addKernelPiPKiS1_
        .type           _Z9addKernelPiPKiS1_,@function
        .size           _Z9addKernelPiPKiS1_,(.L_x_20 - _Z9addKernelPiPKiS1_)
        .other          _Z9addKernelPiPKiS1_,@"STO_CUDA_ENTRY STV_DEFAULT"
_Z9addKernelPiPKiS1_:
.text._Z9addKernelPiPKiS1_:
[----:B------:R-:W-:Y:S01]  /*0000*/  LDC R1, c[0x0][0x37c] ;  /* 0x0000df00ff017b82 */ /* 0x000fe20000000800 */
[----:B------:R-:W0:Y:S07]  /*0010*/  S2R R9, SR_TID.X ;  /* 0x0000000000097919 */ /* 0x000e2e0000002100 */
[----:B------:R-:W0:Y:S01]  /*0020*/  LDC.64 R2, c[0x0][0x388] ;  /* 0x0000e200ff027b82 */ /* 0x000e220000000a00 */
[----:B------:R-:W1:Y:S07]  /*0030*/  LDCU.64 UR4, c[0x0][0x358] ;  /* 0x00006b00ff0477ac */ /* 0x000e6e0008000a00 */
[----:B------:R-:W2:Y:S08]  /*0040*/  LDC.64 R4, c[0x0][0x390] ;  /* 0x0000e400ff047b82 */ /* 0x000eb00000000a00 */
[----:B------:R-:W3:Y:S01]  /*0050*/  LDC.64 R6, c[0x0][0x380] ;  /* 0x0000e000ff067b82 */ /* 0x000ee20000000a00 */
[----:B0-----:R-:W-:-:S04]  /*0060*/  IMAD.WIDE.U32 R2, R9, 0x4, R2 ;  /* 0x0000000409027825 */ /* 0x001fc800078e0002 */
[C---:B--2---:R-:W-:Y:S02]  /*0070*/  IMAD.WIDE.U32 R4, R9.reuse, 0x4, R4 ;  /* 0x0000000409047825 */ /* 0x044fe400078e0004 */
[----:B-1----:R-:W2:Y:S04]  /*0080*/  LDG.E R2, desc[UR4][R2.64] ;  /* 0x0000000402027981 */ /* 0x002ea8000c1e1900 */
[----:B------:R-:W2:Y:S01]  /*0090*/  LDG.E R5, desc[UR4][R4.64] ;  /* 0x0000000404057981 */ /* 0x000ea2000c1e1900 */
[----:B---3--:R-:W-:Y:S01]  /*00a0*/  IMAD.WIDE.U32 R6, R9, 0x4, R6 ;  /* 0x0000000409067825 */ /* 0x008fe200078e0006 */
[----:B--2---:R-:W-:-:S05]  /*00b0*/  IADD3 R9, PT, PT, R2, R5, RZ ;  /* 0x0000000502097210 */ /* 0x004fca0007ffe0ff */
[----:B------:R-:W-:Y:S01]  /*00c0*/  STG.E desc[UR4][R6.64], R9 ;  /* 0x0000000906007986 */ /* 0x000fe2000c101904 */
[----:B------:R-:W-:Y:S05]  /*00d0*/  EXIT ;  /* 0x000000000000794d */ /* 0x000fea0003800000 */
.L_x_15:
        /* <DEDUP_REMOVED lines=10> */
.L_x_20:


//--------------------- .text._Z10copyKernelPiPKi --------------------------
	.section	.text._Z10copyKernelPiPKi,"ax",@progbits
	.align	128
        .global         _Z10copyKernelPiPKi
        .type           _Z10copyKernelPiPKi,@function
        .size           _Z10copyKernelPiPKi,(.L_x_21 - _Z10copyKernelPiPKi)
        .other          _Z10copyKernelPiPKi,@"STO_CUDA_ENTRY STV_DEFAULT"
_Z10copyKernelPiPKi:
.text._Z10copyKernelPiPKi:
[----:B------:R-:W-:Y:S01]  /*0000*/  LDC R1, c[0x0][0x37c] ;  /* 0x0000df00ff017b82 */ /* 0x000fe20000000800 */
[----:B------:R-:W0:Y:S07]  /*0010*/  S2R R7, SR_TID.X ;  /* 0x0000000000077919 */ /* 0x000e2e0000002100 */
[----:B------:R-:W0:Y:S01]  /*0020*/  LDC.64 R2, c[0x0][0x388] ;  /* 0x0000e200ff027b82 */ /* 0x000e220000000a00 */
[----:B------:R-:W1:Y:S07]  /*0030*/  LDCU.64 UR4, c[0x0][0x358] ;  /* 0x00006b00ff0477ac */ /* 0x000e6e0008000a00 */
[----:B------:R-:W2:Y:S01]  /*0040*/  LDC.64 R4, c[0x0][0x380] ;  /* 0x0000e000ff047b82 */ /* 0x000ea20000000a00 */
[----:B0-----:R-:W-:-:S06]  /*0050*/  IMAD.WIDE.U32 R2, R7, 0x4, R2 ;  /* 0x0000000407027825 */ /* 0x001fcc00078e0002 */
[----:B-1----:R-:W3:Y:S01]  /*0060*/  LDG.E R3, desc[UR4][R2.64] ;  /* 0x0000000402037981 */ /* 0x002ee2000c1e1900 */
[----:B--2---:R-:W-:-:S05]  /*0070*/  IMAD.WIDE.U32 R4, R7, 0x4, R4 ;  /* 0x0000000407047825 */ /* 0x004fca00078e0004 */
[----:B---3--:R-:W-:Y:S01]  /*0080*/  STG.E desc[UR4][R4.64], R3 ;  /* 0x0000000304007986 */ /* 0x008fe2000c101904 */
[----:B------:R-:W-:Y:S05]  /*0090*/  EXIT ;  /* 0x000000000000794d */ /* 0x000fea0003800000 */
.L_x_16:
        /* <DEDUP_REMOVED lines=14> */
.L_x_21:


//--------------------- .nv.shared.reserved.0     --------------------------
	.section	.nv.shared.reserved.0,"aw",@nobits
	.weak		__nv_reservedSMEM_offset_0_alias
	.size		__nv_reservedSMEM_offset_0_alias, 0, 64
	.other		__nv_reservedSMEM_offset_0_alias,@"STO_CUDA_RESERVED_SHARED STV_DEFAULT"
__nv_reservedSMEM_offset_0_alias:
	.zero		0
	.zero		64


//--------------------- .nv.constant0._Z10Ca9fKernelPfPKfS_iff --------------------------
	.section	.nv.constant0._Z10Ca9fKernelPfPKfS_iff,"a",@progbits
	.sectionflags	@""
	.align	4
.nv.constant0._Z10Ca9fKernelPfPKfS_iff:
	.zero		932


//--------------------- .nv.constant0._Z10Ca9iKernelPiPKiiPf --------------------------
	.section	.nv.constant0._Z10Ca9iKernelPiPKiiPf,"a",@progbits
	.sectionflags	@""
	.align	4
.nv.constant0._Z10Ca9iKernelPiPKiiPf:
	.zero		928


//--------------------- .nv.constant0._Z9GolKernelPiPKii --------------------------
	.section	.nv.constant0._Z9GolKernelPiPKii,"a",@progbits
	.sectionflags	@""
	.align	4
.nv.constant0._Z9GolKernelPiPKii:
	.zero		916


//--------------------- .nv.constant0._Z9addKernelPiPKiS1_ --------------------------
	.section	.nv.constant0._Z9addKernelPiPKiS1_,"a",@progbits
	.sectionflags	@""
	.align	4
.nv.constant0._Z9addKernelPiPKiS1_:
	.zero		920


//--------------------- .nv.constant0._Z10copyKernelPiPKi --------------------------
	.section	.nv.constant0._Z10copyKernelPiPKi,"a",@progbits
	.sectionflags	@""
	.align	4
.nv.constant0._Z10copyKernelPiPKi:
	.zero		912


//--------------------- SYMBOLS --------------------------

	.type		.nv.reservedSmem.offset0,@object
	.size		.nv.reservedSmem.offset0,0x4
